	.target	sm_100a

	.elftype	@"ET_EXEC"


//--------------------- .note.nv.tkinfo           --------------------------
	.section	.note.nv.tkinfo,"",@"SHT_NOTE"
	.sectionflags	@"SHF_NOTE_NV_TKINFO"
	.tkinfo
        /*0018*/ 	.word	0x00000002
        /*0030*/ 	.string	""
        /*0030*/ 	.string	"ptxas"
        /*0030*/ 	.string	"Cuda compilation tools, release 13.0, V13.0.88"
        /*0030*/ 	.string	"Build cuda_13.0.r13.0/compiler.36424714_0"
        /*0030*/ 	.string	"-arch sm_100a -m 64 "



//--------------------- .note.nv.cuinfo           --------------------------
	.section	.note.nv.cuinfo,"",@"SHT_NOTE"
	.sectionflags	@"SHF_NOTE_NV_CUINFO"
        /*0018*/ 	.short	0x0002
        /*001a*/ 	.short	0x0064
        /*001c*/ 	.short	0x0082
	.zero		2


//--------------------- .nv.info                  --------------------------
	.section	.nv.info,"",@"SHT_CUDA_INFO"
	.align	4


	//----- nvinfo : EIATTR_REGCOUNT
	.align		4
        /*0000*/ 	.byte	0x04, 0x2f
        /*0002*/ 	.short	(.L_19 - .L_18)
	.align		4
.L_18:
        /*0004*/ 	.word	index@(_ZN7cutlass13device_kernelINS_4conv6kernel13ConvUniversalINS1_16ConvProblemShapeILNS1_8OperatorE0ELi3EEENS1_10collective14CollectiveConvINS1_47MainloopSm100TmaUmmaWarpSpecializedImplicitGemmILS5_0ELi16ELi3ELi1ELi2EN4cute5tupleIJNSA_1CILi2EEENSC_ILi1EEESE_EEEEENSB_IJNSC_ILi256EEENSC_ILi128EEENSB_IJNSC_ILi64EEEEEEEEENS_12float_e4m3_tESM_NSA_8TiledMMAINSA_8MMA_AtomIJNSA_10MMA_TraitsINSA_25SM100_MMA_F8F6F4_2x1SM_SSEJSM_SM_fSH_SI_NSA_17integral_constantINSA_4UMMA5MajorELST_0EEESU_NSR_INSS_7ScaleInELSV_0EEESW_EEEEEENSA_6LayoutINSB_IJSE_SE_SE_EEENSB_IJNSC_ILi0EEES11_S11_EEEEENSB_IJNSA_10UnderscoreES14_S14_EEEEENS7_6detail27Sm100ImplicitGemmTileTraitsINSA_25SM100_TMA_2SM_LOAD_IM2COLENSA_14ComposedLayoutINSA_7SwizzleILi2ELi4ELi3EEENSA_18smem_ptr_flag_bitsILi8EEENSZ_INSB_IJNSC_ILi8EEESJ_EEENSB_IJSJ_SE_EEEEEEEvEENS18_INSA_18SM100_TMA_2SM_LOADES1J_vEEEENS_8epilogue10collective18CollectiveEpilogueINS1O_23Sm100TmaWarpSpecializedILi2ELi2ELi64ELb0ELb0EEEJNSB_IJSI_SI_SK_EEENSB_IJNSZ_ISI_SE_EENSZ_ISJ_SE_EEEEESM_NSB_IJNSB_IJllllEEESE_S11_EEESM_S1Y_NS1O_6fusion15FusionCallbacksIS1S_NS1Z_17LinearCombinationISM_fSM_fLNS_15FloatRoundStyleE2EEES1T_S1W_JEEENSA_5SM1004TMEM4LOAD26SM100_TMEM_LOAD_32dp32b64xENSA_20SM90_TMA_LOAD_IM2COLES1J_NSA_39AutoVectorizingCopyWithAssumedAlignmentILi128EEENSA_21SM90_TMA_STORE_IM2COLES1J_S2B_S2B_EEEvvEEEEvNT_6ParamsE)
        /*0008*/ 	.word	0x000000d1


	//----- nvinfo : EIATTR_FRAME_SIZE
	.align		4
.L_19:
        /*000c*/ 	.byte	0x04, 0x11
        /*000e*/ 	.short	(.L_21 - .L_20)
	.align		4
.L_20:
        /*0010*/ 	.word	index@($__internal_2_$__cuda_sm10x_tcgen05_guardrail_trap_unallocated_columns_being_dealloced)
        /*0014*/ 	.word	0x00000008


	//----- nvinfo : EIATTR_FRAME_SIZE
	.align		4
.L_21:
        /*0018*/ 	.byte	0x04, 0x11
        /*001a*/ 	.short	(.L_23 - .L_22)
	.align		4
.L_22:
        /*001c*/ 	.word	index@($__internal_1_$__cuda_sm10x_tcgen05_guardrail_trap_phase_invalid_during_alloc)
        /*0020*/ 	.word	0x00000008


	//----- nvinfo : EIATTR_FRAME_SIZE
	.align		4
.L_23:
        /*0024*/ 	.byte	0x04, 0x11
        /*0026*/ 	.short	(.L_25 - .L_24)
	.align		4
.L_24:
        /*0028*/ 	.word	index@($__internal_0_$__cuda_sm10x_tcgen05_guardrail_trap_col_being_dealloced_not_returned_by_alloc)
        /*002c*/ 	.word	0x00000008


	//----- nvinfo : EIATTR_FRAME_SIZE
	.align		4
.L_25:
        /*0030*/ 	.byte	0x04, 0x11
        /*0032*/ 	.short	(.L_27 - .L_26)
	.align		4
.L_26:
        /*0034*/ 	.word	index@(_ZN7cutlass13device_kernelINS_4conv6kernel13ConvUniversalINS1_16ConvProblemShapeILNS1_8OperatorE0ELi3EEENS1_10collective14CollectiveConvINS1_47MainloopSm100TmaUmmaWarpSpecializedImplicitGemmILS5_0ELi16ELi3ELi1ELi2EN4cute5tupleIJNSA_1CILi2EEENSC_ILi1EEESE_EEEEENSB_IJNSC_ILi256EEENSC_ILi128EEENSB_IJNSC_ILi64EEEEEEEEENS_12float_e4m3_tESM_NSA_8TiledMMAINSA_8MMA_AtomIJNSA_10MMA_TraitsINSA_25SM100_MMA_F8F6F4_2x1SM_SSEJSM_SM_fSH_SI_NSA_17integral_constantINSA_4UMMA5MajorELST_0EEESU_NSR_INSS_7ScaleInELSV_0EEESW_EEEEEENSA_6LayoutINSB_IJSE_SE_SE_EEENSB_IJNSC_ILi0EEES11_S11_EEEEENSB_IJNSA_10UnderscoreES14_S14_EEEEENS7_6detail27Sm100ImplicitGemmTileTraitsINSA_25SM100_TMA_2SM_LOAD_IM2COLENSA_14ComposedLayoutINSA_7SwizzleILi2ELi4ELi3EEENSA_18smem_ptr_flag_bitsILi8EEENSZ_INSB_IJNSC_ILi8EEESJ_EEENSB_IJSJ_SE_EEEEEEEvEENS18_INSA_18SM100_TMA_2SM_LOADES1J_vEEEENS_8epilogue10collective18CollectiveEpilogueINS1O_23Sm100TmaWarpSpecializedILi2ELi2ELi64ELb0ELb0EEEJNSB_IJSI_SI_SK_EEENSB_IJNSZ_ISI_SE_EENSZ_ISJ_SE_EEEEESM_NSB_IJNSB_IJllllEEESE_S11_EEESM_S1Y_NS1O_6fusion15FusionCallbacksIS1S_NS1Z_17LinearCombinationISM_fSM_fLNS_15FloatRoundStyleE2EEES1T_S1W_JEEENSA_5SM1004TMEM4LOAD26SM100_TMEM_LOAD_32dp32b64xENSA_20SM90_TMA_LOAD_IM2COLES1J_NSA_39AutoVectorizingCopyWithAssumedAlignmentILi128EEENSA_21SM90_TMA_STORE_IM2COLES1J_S2B_S2B_EEEvvEEEEvNT_6ParamsE)
        /*0038*/ 	.word	0x00000008


	//----- nvinfo : EIATTR_MIN_STACK_SIZE
	.align		4
.L_27:
        /*003c*/ 	.byte	0x04, 0x12
        /*003e*/ 	.short	(.L_29 - .L_28)
	.align		4
.L_28:
        /*0040*/ 	.word	index@(_ZN7cutlass13device_kernelINS_4conv6kernel13ConvUniversalINS1_16ConvProblemShapeILNS1_8OperatorE0ELi3EEENS1_10collective14CollectiveConvINS1_47MainloopSm100TmaUmmaWarpSpecializedImplicitGemmILS5_0ELi16ELi3ELi1ELi2EN4cute5tupleIJNSA_1CILi2EEENSC_ILi1EEESE_EEEEENSB_IJNSC_ILi256EEENSC_ILi128EEENSB_IJNSC_ILi64EEEEEEEEENS_12float_e4m3_tESM_NSA_8TiledMMAINSA_8MMA_AtomIJNSA_10MMA_TraitsINSA_25SM100_MMA_F8F6F4_2x1SM_SSEJSM_SM_fSH_SI_NSA_17integral_constantINSA_4UMMA5MajorELST_0EEESU_NSR_INSS_7ScaleInELSV_0EEESW_EEEEEENSA_6LayoutINSB_IJSE_SE_SE_EEENSB_IJNSC_ILi0EEES11_S11_EEEEENSB_IJNSA_10UnderscoreES14_S14_EEEEENS7_6detail27Sm100ImplicitGemmTileTraitsINSA_25SM100_TMA_2SM_LOAD_IM2COLENSA_14ComposedLayoutINSA_7SwizzleILi2ELi4ELi3EEENSA_18smem_ptr_flag_bitsILi8EEENSZ_INSB_IJNSC_ILi8EEESJ_EEENSB_IJSJ_SE_EEEEEEEvEENS18_INSA_18SM100_TMA_2SM_LOADES1J_vEEEENS_8epilogue10collective18CollectiveEpilogueINS1O_23Sm100TmaWarpSpecializedILi2ELi2ELi64ELb0ELb0EEEJNSB_IJSI_SI_SK_EEENSB_IJNSZ_ISI_SE_EENSZ_ISJ_SE_EEEEESM_NSB_IJNSB_IJllllEEESE_S11_EEESM_S1Y_NS1O_6fusion15FusionCallbacksIS1S_NS1Z_17LinearCombinationISM_fSM_fLNS_15FloatRoundStyleE2EEES1T_S1W_JEEENSA_5SM1004TMEM4LOAD26SM100_TMEM_LOAD_32dp32b64xENSA_20SM90_TMA_LOAD_IM2COLES1J_NSA_39AutoVectorizingCopyWithAssumedAlignmentILi128EEENSA_21SM90_TMA_STORE_IM2COLES1J_S2B_S2B_EEEvvEEEEvNT_6ParamsE)
        /*0044*/ 	.word	0x00000008
.L_29:


//--------------------- .nv.compat                --------------------------
	.section	.nv.compat,"",@"SHT_CUDA_COMPAT_INFO"
	.align	4
        /*0000*/ 	.byte	0x02, 0x09, 0x01, 0x00, 0x02, 0x02, 0x02, 0x00, 0x02, 0x05, 0x05, 0x00, 0x03, 0x07, 0x01, 0x01
        /*0010*/ 	.byte	0x02, 0x03, 0x01, 0x00, 0x02, 0x06, 0x01, 0x00, 0x04, 0x0b, 0x08, 0x00, 0x09, 0x00, 0x00, 0x00
        /*0020*/ 	.byte	0x00, 0x00, 0x00, 0x00


//--------------------- .nv.info._ZN7cutlass13device_kernelINS_4conv6kernel13ConvUniversalINS1_16ConvProblemShapeILNS1_8OperatorE0ELi3EEENS1_10collective14CollectiveConvINS1_47MainloopSm100TmaUmmaWarpSpecializedImplicitGemmILS5_0ELi16ELi3ELi1ELi2EN4cute5tupleIJNSA_1CILi2EEENSC_ILi1EEESE_EEEEENSB_IJNSC_ILi256EEENSC_ILi128EEENSB_IJNSC_ILi64EEEEEEEEENS_12float_e4m3_tESM_NSA_8TiledMMAINSA_8MMA_AtomIJNSA_10MMA_TraitsINSA_25SM100_MMA_F8F6F4_2x1SM_SSEJSM_SM_fSH_SI_NSA_17integral_constantINSA_4UMMA5MajorELST_0EEESU_NSR_INSS_7ScaleInELSV_0EEESW_EEEEEENSA_6LayoutINSB_IJSE_SE_SE_EEENSB_IJNSC_ILi0EEES11_S11_EEEEENSB_IJNSA_10UnderscoreES14_S14_EEEEENS7_6detail27Sm100ImplicitGemmTileTraitsINSA_25SM100_TMA_2SM_LOAD_IM2COLENSA_14ComposedLayoutINSA_7SwizzleILi2ELi4ELi3EEENSA_18smem_ptr_flag_bitsILi8EEENSZ_INSB_IJNSC_ILi8EEESJ_EEENSB_IJSJ_SE_EEEEEEEvEENS18_INSA_18SM100_TMA_2SM_LOADES1J_vEEEENS_8epilogue10collective18CollectiveEpilogueINS1O_23Sm100TmaWarpSpecializedILi2ELi2ELi64ELb0ELb0EEEJNSB_IJSI_SI_SK_EEENSB_IJNSZ_ISI_SE_EENSZ_ISJ_SE_EEEEESM_NSB_IJNSB_IJllllEEESE_S11_EEESM_S1Y_NS1O_6fusion15FusionCallbacksIS1S_NS1Z_17LinearCombinationISM_fSM_fLNS_15FloatRoundStyleE2EEES1T_S1W_JEEENSA_5SM1004TMEM4LOAD26SM100_TMEM_LOAD_32dp32b64xENSA_20SM90_TMA_LOAD_IM2COLES1J_NSA_39AutoVectorizingCopyWithAssumedAlignmentILi128EEENSA_21SM90_TMA_STORE_IM2COLES1J_S2B_S2B_EEEvvEEEEvNT_6ParamsE --------------------------
	.section	.nv.info._ZN7cutlass13device_kernelINS_4conv6kernel13ConvUniversalINS1_16ConvProblemShapeILNS1_8OperatorE0ELi3EEENS1_10collective14CollectiveConvINS1_47MainloopSm100TmaUmmaWarpSpecializedImplicitGemmILS5_0ELi16ELi3ELi1ELi2EN4cute5tupleIJNSA_1CILi2EEENSC_ILi1EEESE_EEEEENSB_IJNSC_ILi256EEENSC_ILi128EEENSB_IJNSC_ILi64EEEEEEEEENS_12float_e4m3_tESM_NSA_8TiledMMAINSA_8MMA_AtomIJNSA_10MMA_TraitsINSA_25SM100_MMA_F8F6F4_2x1SM_SSEJSM_SM_fSH_SI_NSA_17integral_constantINSA_4UMMA5MajorELST_0EEESU_NSR_INSS_7ScaleInELSV_0EEESW_EEEEEENSA_6LayoutINSB_IJSE_SE_SE_EEENSB_IJNSC_ILi0EEES11_S11_EEEEENSB_IJNSA_10UnderscoreES14_S14_EEEEENS7_6detail27Sm100ImplicitGemmTileTraitsINSA_25SM100_TMA_2SM_LOAD_IM2COLENSA_14ComposedLayoutINSA_7SwizzleILi2ELi4ELi3EEENSA_18smem_ptr_flag_bitsILi8EEENSZ_INSB_IJNSC_ILi8EEESJ_EEENSB_IJSJ_SE_EEEEEEEvEENS18_INSA_18SM100_TMA_2SM_LOADES1J_vEEEENS_8epilogue10collective18CollectiveEpilogueINS1O_23Sm100TmaWarpSpecializedILi2ELi2ELi64ELb0ELb0EEEJNSB_IJSI_SI_SK_EEENSB_IJNSZ_ISI_SE_EENSZ_ISJ_SE_EEEEESM_NSB_IJNSB_IJllllEEESE_S11_EEESM_S1Y_NS1O_6fusion15FusionCallbacksIS1S_NS1Z_17LinearCombinationISM_fSM_fLNS_15FloatRoundStyleE2EEES1T_S1W_JEEENSA_5SM1004TMEM4LOAD26SM100_TMEM_LOAD_32dp32b64xENSA_20SM90_TMA_LOAD_IM2COLES1J_NSA_39AutoVectorizingCopyWithAssumedAlignmentILi128EEENSA_21SM90_TMA_STORE_IM2COLES1J_S2B_S2B_EEEvvEEEEvNT_6ParamsE,"",@"SHT_CUDA_INFO"
	.sectionflags	@""
	.align	4


	//----- nvinfo : EIATTR_CUDA_API_VERSION
	.align		4
        /*0000*/ 	.byte	0x04, 0x37
        /*0002*/ 	.short	(.L_31 - .L_30)
.L_30:
        /*0004*/ 	.word	0x00000082


	//----- nvinfo : EIATTR_KPARAM_INFO
	.align		4
.L_31:
        /*0008*/ 	.byte	0x04, 0x17
        /*000a*/ 	.short	(.L_33 - .L_32)
.L_32:
        /*000c*/ 	.word	0x00000000
        /*0010*/ 	.short	0x0000
        /*0012*/ 	.short	0x0000
        /*0014*/ 	.byte	0x00, 0xf0, 0x01, 0x24


	//----- nvinfo : EIATTR_AT_ENTRY_FRAGMENTS
	.align		4
.L_33:
        /*0018*/ 	.byte	0x04, 0x4f
        /*001a*/ 	.short	(.L_35 - .L_34)


	//   ....[0]....
.L_34:
        /*001c*/ 	.word	0x00000007


	//----- nvinfo : EIATTR_RESERVED_SMEM_USED
	.align		4
.L_35:
        /*0020*/ 	.byte	0x01, 0x41
	.zero		2


	//----- nvinfo : EIATTR_SPARSE_MMA_MASK
	.align		4
        /*0024*/ 	.byte	0x03, 0x50
        /*0026*/ 	.short	0x0000


	//----- nvinfo : EIATTR_TCGEN05_2CTA_USED
	.align		4
        /*0028*/ 	.byte	0x01, 0x52
	.zero		2


	//----- nvinfo : EIATTR_MAXREG_COUNT
	.align		4
        /*002c*/ 	.byte	0x03, 0x1b
        /*002e*/ 	.short	0x00ff


	//----- nvinfo : EIATTR_NUM_BARRIERS
	.align		4
        /*0030*/ 	.byte	0x02, 0x4c
        /*0032*/ 	.byte	0x07
	.zero		1


	//----- nvinfo : EIATTR_EXTERNS
	.align		4
        /*0034*/ 	.byte	0x04, 0x0f
        /*0036*/ 	.short	(.L_37 - .L_36)


	//   ....[0]....
	.align		4
.L_36:
        /*0038*/ 	.word	index@(__assertfail)


	//----- nvinfo : EIATTR_MERCURY_ISA_VERSION
	.align		4
.L_37:
        /*003c*/ 	.byte	0x03, 0x5f
        /*003e*/ 	.short	0x0101


	//----- nvinfo : EIATTR_INT_WARP_WIDE_INSTR_OFFSETS
	.align		4
        /*0040*/ 	.byte	0x04, 0x31
        /*0042*/ 	.short	(.L_39 - .L_38)


	//   ....[0]....
.L_38:
        /*0044*/ 	.word	0x00000d60


	//   ....[1]....
        /*0048*/ 	.word	0x00000e00


	//   ....[2]....
        /*004c*/ 	.word	0x00004b90


	//   ....[3]....
        /*0050*/ 	.word	0x00004bb0


	//   ....[4]....
        /*0054*/ 	.word	0x00004be0


	//   ....[5]....
        /*0058*/ 	.word	0x00005900


	//   ....[6]....
        /*005c*/ 	.word	0x00005990


	//   ....[7]....
        /*0060*/ 	.word	0x00005a90


	//   ....[8]....
        /*0064*/ 	.word	0x00005bb0


	//----- nvinfo : EIATTR_COOP_GROUP_MASK_REGIDS
	.align		4
.L_39:
        /*0068*/ 	.byte	0x04, 0x29
        /*006a*/ 	.short	(.L_41 - .L_40)


	//   ....[0]....
.L_40:
        /*006c*/ 	.word	0xffffffff


	//   ....[1]....
        /*0070*/ 	.word	0xffffffff


	//   ....[2]....
        /*0074*/ 	.word	0xffffffff


	//   ....[3]....
        /*0078*/ 	.word	0xffffffff


	//   ....[4]....
        /*007c*/ 	.word	0xffffffff


	//   ....[5]....
        /*0080*/ 	.word	0xffffffff


	//   ....[6]....
        /*0084*/ 	.word	0xffffffff


	//   ....[7]....
        /*0088*/ 	.word	0xffffffff


	//   ....[8]....
        /*008c*/ 	.word	0xffffffff


	//   ....[9]....
        /*0090*/ 	.word	0xffffffff


	//   ....[10]....
        /*0094*/ 	.word	0xffffffff


	//   ....[11]....
        /*0098*/ 	.word	0xffffffff


	//   ....[12]....
        /*009c*/ 	.word	0xffffffff


	//----- nvinfo : EIATTR_COOP_GROUP_INSTR_OFFSETS
	.align		4
.L_41:
        /*00a0*/ 	.byte	0x04, 0x28
        /*00a2*/ 	.short	(.L_43 - .L_42)


	//   ....[0]....
.L_42:
        /*00a4*/ 	.word	0x000000d0


	//   ....[1]....
        /*00a8*/ 	.word	0x00000540


	//   ....[2]....
        /*00ac*/ 	.word	0x00000880


	//   ....[3]....
        /*00b0*/ 	.word	0x000009d0


	//   ....[4]....
        /*00b4*/ 	.word	0x00000ac0


	//   ....[5]....
        /*00b8*/ 	.word	0x00000c00


	//   ....[6]....
        /*00bc*/ 	.word	0x00000e80


	//   ....[7]....
        /*00c0*/ 	.word	0x000027b0


	//   ....[8]....
        /*00c4*/ 	.word	0x00003b50


	//   ....[9]....
        /*00c8*/ 	.word	0x00004020


	//   ....[10]....
        /*00cc*/ 	.word	0x00004050


	//   ....[11]....
        /*00d0*/ 	.word	0x00004ab0


	//   ....[12]....
        /*00d4*/ 	.word	0x00004cb0


	//----- nvinfo : EIATTR_VRC_CTA_INIT_COUNT
	.align		4
.L_43:
        /*00d8*/ 	.byte	0x02, 0x4a
        /*00da*/ 	.byte	0x80
	.zero		1


	//----- nvinfo : EIATTR_SYSCALL_OFFSETS
	.align		4
        /*00dc*/ 	.byte	0x04, 0x46
        /*00de*/ 	.short	(.L_45 - .L_44)


	//   ....[0]....
.L_44:
        /*00e0*/ 	.word	0x00006770


	//   ....[1]....
        /*00e4*/ 	.word	0x000068b0


	//   ....[2]....
        /*00e8*/ 	.word	0x00007370


	//   ....[3]....
        /*00ec*/ 	.word	0x000089b0


	//----- nvinfo : EIATTR_MBARRIER_INSTR_OFFSETS
	.align		4
.L_45:
        /*00f0*/ 	.byte	0x04, 0x39
        /*00f2*/ 	.short	(.L_47 - .L_46)


	//   ....[0]....
.L_46:
        /*00f4*/ 	.word	0x00000660
        /*00f8*/ 	.word	0x000000ff
        /*00fc*/ 	.word	0x00000000
        /*0100*/ 	.short	0x0100
        /*0102*/ 	.byte	0x04
	.zero		1


	//   ....[1]....
        /*0104*/ 	.word	0x00000670
        /*0108*/ 	.word	0x000000ff
        /*010c*/ 	.word	0x00000080
        /*0110*/ 	.short	0x0100
        /*0112*/ 	.byte	0x04
	.zero		1


	//   ....[2]....
        /*0114*/ 	.word	0x00000680
        /*0118*/ 	.word	0x000000ff
        /*011c*/ 	.word	0x00000008
        /*0120*/ 	.short	0x0100
        /*0122*/ 	.byte	0x04
	.zero		1


	//   ....[3]....
        /*0124*/ 	.word	0x00000690
        /*0128*/ 	.word	0x000000ff
        /*012c*/ 	.word	0x00000088
        /*0130*/ 	.short	0x0100
        /*0132*/ 	.byte	0x04
	.zero		1


	//   ....[4]....
        /*0134*/ 	.word	0x000006a0
        /*0138*/ 	.word	0x000000ff
        /*013c*/ 	.word	0x00000010
        /*0140*/ 	.short	0x0100
        /*0142*/ 	.byte	0x04
	.zero		1


	//   ....[5]....
        /*0144*/ 	.word	0x000006b0
        /*0148*/ 	.word	0x000000ff
        /*014c*/ 	.word	0x00000090
        /*0150*/ 	.short	0x0100
        /*0152*/ 	.byte	0x04
	.zero		1


	//   ....[6]....
        /*0154*/ 	.word	0x000006c0
        /*0158*/ 	.word	0x000000ff
        /*015c*/ 	.word	0x00000018
        /*0160*/ 	.short	0x0100
        /*0162*/ 	.byte	0x04
	.zero		1


	//   ....[7]....
        /*0164*/ 	.word	0x000006d0
        /*0168*/ 	.word	0x000000ff
        /*016c*/ 	.word	0x00000098
        /*0170*/ 	.short	0x0100
        /*0172*/ 	.byte	0x04
	.zero		1


	//   ....[8]....
        /*0174*/ 	.word	0x000006e0
        /*0178*/ 	.word	0x000000ff
        /*017c*/ 	.word	0x00000020
        /*0180*/ 	.short	0x0100
        /*0182*/ 	.byte	0x04
	.zero		1


	//   ....[9]....
        /*0184*/ 	.word	0x000006f0
        /*0188*/ 	.word	0x000000ff
        /*018c*/ 	.word	0x000000a0
        /*0190*/ 	.short	0x0100
        /*0192*/ 	.byte	0x04
	.zero		1


	//   ....[10]....
        /*0194*/ 	.word	0x00000700
        /*0198*/ 	.word	0x000000ff
        /*019c*/ 	.word	0x00000028
        /*01a0*/ 	.short	0x0100
        /*01a2*/ 	.byte	0x04
	.zero		1


	//   ....[11]....
        /*01a4*/ 	.word	0x00000710
        /*01a8*/ 	.word	0x000000ff
        /*01ac*/ 	.word	0x000000a8
        /*01b0*/ 	.short	0x0100
        /*01b2*/ 	.byte	0x04
	.zero		1


	//   ....[12]....
        /*01b4*/ 	.word	0x00000720
        /*01b8*/ 	.word	0x000000ff
        /*01bc*/ 	.word	0x00000030
        /*01c0*/ 	.short	0x0100
        /*01c2*/ 	.byte	0x04
	.zero		1


	//   ....[13]....
        /*01c4*/ 	.word	0x00000730
        /*01c8*/ 	.word	0x000000ff
        /*01cc*/ 	.word	0x000000b0
        /*01d0*/ 	.short	0x0100
        /*01d2*/ 	.byte	0x04
	.zero		1


	//   ....[14]....
        /*01d4*/ 	.word	0x00000740
        /*01d8*/ 	.word	0x000000ff
        /*01dc*/ 	.word	0x00000038
        /*01e0*/ 	.short	0x0100
        /*01e2*/ 	.byte	0x04
	.zero		1


	//   ....[15]....
        /*01e4*/ 	.word	0x00000750
        /*01e8*/ 	.word	0x000000ff
        /*01ec*/ 	.word	0x000000b8
        /*01f0*/ 	.short	0x0100
        /*01f2*/ 	.byte	0x04
	.zero		1


	//   ....[16]....
        /*01f4*/ 	.word	0x00000760
        /*01f8*/ 	.word	0x000000ff
        /*01fc*/ 	.word	0x00000040
        /*0200*/ 	.short	0x0100
        /*0202*/ 	.byte	0x04
	.zero		1


	//   ....[17]....
        /*0204*/ 	.word	0x00000770
        /*0208*/ 	.word	0x000000ff
        /*020c*/ 	.word	0x000000c0
        /*0210*/ 	.short	0x0100
        /*0212*/ 	.byte	0x04
	.zero		1


	//   ....[18]....
        /*0214*/ 	.word	0x00000780
        /*0218*/ 	.word	0x000000ff
        /*021c*/ 	.word	0x00000048
        /*0220*/ 	.short	0x0100
        /*0222*/ 	.byte	0x04
	.zero		1


	//   ....[19]....
        /*0224*/ 	.word	0x00000790
        /*0228*/ 	.word	0x000000ff
        /*022c*/ 	.word	0x000000c8
        /*0230*/ 	.short	0x0100
        /*0232*/ 	.byte	0x04
	.zero		1


	//   ....[20]....
        /*0234*/ 	.word	0x000007a0
        /*0238*/ 	.word	0x000000ff
        /*023c*/ 	.word	0x00000050
        /*0240*/ 	.short	0x0100
        /*0242*/ 	.byte	0x04
	.zero		1


	//   ....[21]....
        /*0244*/ 	.word	0x000007b0
        /*0248*/ 	.word	0x000000ff
        /*024c*/ 	.word	0x000000d0
        /*0250*/ 	.short	0x0100
        /*0252*/ 	.byte	0x04
	.zero		1


	//   ....[22]....
        /*0254*/ 	.word	0x000007c0
        /*0258*/ 	.word	0x000000ff
        /*025c*/ 	.word	0x00000058
        /*0260*/ 	.short	0x0100
        /*0262*/ 	.byte	0x04
	.zero		1


	//   ....[23]....
        /*0264*/ 	.word	0x000007d0
        /*0268*/ 	.word	0x000000ff
        /*026c*/ 	.word	0x000000d8
        /*0270*/ 	.short	0x0100
        /*0272*/ 	.byte	0x04
	.zero		1


	//   ....[24]....
        /*0274*/ 	.word	0x000007e0
        /*0278*/ 	.word	0x000000ff
        /*027c*/ 	.word	0x00000060
        /*0280*/ 	.short	0x0100
        /*0282*/ 	.byte	0x04
	.zero		1


	//   ....[25]....
        /*0284*/ 	.word	0x000007f0
        /*0288*/ 	.word	0x000000ff
        /*028c*/ 	.word	0x000000e0
        /*0290*/ 	.short	0x0100
        /*0292*/ 	.byte	0x04
	.zero		1


	//   ....[26]....
        /*0294*/ 	.word	0x00000800
        /*0298*/ 	.word	0x000000ff
        /*029c*/ 	.word	0x00000068
        /*02a0*/ 	.short	0x0100
        /*02a2*/ 	.byte	0x04
	.zero		1


	//   ....[27]....
        /*02a4*/ 	.word	0x00000810
        /*02a8*/ 	.word	0x000000ff
        /*02ac*/ 	.word	0x000000e8
        /*02b0*/ 	.short	0x0100
        /*02b2*/ 	.byte	0x04
	.zero		1


	//   ....[28]....
        /*02b4*/ 	.word	0x00000820
        /*02b8*/ 	.word	0x000000ff
        /*02bc*/ 	.word	0x00000070
        /*02c0*/ 	.short	0x0100
        /*02c2*/ 	.byte	0x04
	.zero		1


	//   ....[29]....
        /*02c4*/ 	.word	0x00000830
        /*02c8*/ 	.word	0x000000ff
        /*02cc*/ 	.word	0x000000f0
        /*02d0*/ 	.short	0x0100
        /*02d2*/ 	.byte	0x04
	.zero		1


	//   ....[30]....
        /*02d4*/ 	.word	0x00000840
        /*02d8*/ 	.word	0x000000ff
        /*02dc*/ 	.word	0x00000078
        /*02e0*/ 	.short	0x0100
        /*02e2*/ 	.byte	0x04
	.zero		1


	//   ....[31]....
        /*02e4*/ 	.word	0x00000850
        /*02e8*/ 	.word	0x000000ff
        /*02ec*/ 	.word	0x000000f8
        /*02f0*/ 	.short	0x0100
        /*02f2*/ 	.byte	0x04
	.zero		1


	//   ....[32]....
        /*02f4*/ 	.word	0x00000980
        /*02f8*/ 	.word	0x000000ff
        /*02fc*/ 	.word	0x00000100
        /*0300*/ 	.short	0x0100
        /*0302*/ 	.byte	0x04
	.zero		1


	//   ....[33]....
        /*0304*/ 	.word	0x00000990
        /*0308*/ 	.word	0x000000ff
        /*030c*/ 	.word	0x00000110
        /*0310*/ 	.short	0x0100
        /*0312*/ 	.byte	0x04
	.zero		1


	//   ....[34]....
        /*0314*/ 	.word	0x000009a0
        /*0318*/ 	.word	0x000000ff
        /*031c*/ 	.word	0x00000108
        /*0320*/ 	.short	0x0100
        /*0322*/ 	.byte	0x04
	.zero		1


	//   ....[35]....
        /*0324*/ 	.word	0x000009b0
        /*0328*/ 	.word	0x000000ff
        /*032c*/ 	.word	0x00000118
        /*0330*/ 	.short	0x0100
        /*0332*/ 	.byte	0x04
	.zero		1


	//   ....[36]....
        /*0334*/ 	.word	0x00000a90
        /*0338*/ 	.word	0x000000ff
        /*033c*/ 	.word	0x00000120
        /*0340*/ 	.short	0x0100
        /*0342*/ 	.byte	0x04
	.zero		1


	//   ....[37]....
        /*0344*/ 	.word	0x00000aa0
        /*0348*/ 	.word	0x000000ff
        /*034c*/ 	.word	0x00000128
        /*0350*/ 	.short	0x0100
        /*0352*/ 	.byte	0x04
	.zero		1


	//   ....[38]....
        /*0354*/ 	.word	0x00000bd0
        /*0358*/ 	.word	0x000000ff
        /*035c*/ 	.word	0x00000130
        /*0360*/ 	.short	0x0100
        /*0362*/ 	.byte	0x06
	.zero		1


	//   ....[39]....
        /*0364*/ 	.word	0x00000be0
        /*0368*/ 	.word	0x000000ff
        /*036c*/ 	.word	0x00000138
        /*0370*/ 	.short	0x0100
        /*0372*/ 	.byte	0x06
	.zero		1


	//   ....[40]....
        /*0374*/ 	.word	0x00000d10
        /*0378*/ 	.word	0x000000ff
        /*037c*/ 	.word	0x00000140
        /*0380*/ 	.short	0x0100
        /*0382*/ 	.byte	0x04
	.zero		1


	//   ....[41]....
        /*0384*/ 	.word	0x00000d20
        /*0388*/ 	.word	0x000000ff
        /*038c*/ 	.word	0x00000150
        /*0390*/ 	.short	0x0100
        /*0392*/ 	.byte	0x04
	.zero		1


	//   ....[42]....
        /*0394*/ 	.word	0x00000d30
        /*0398*/ 	.word	0x000000ff
        /*039c*/ 	.word	0x00000148
        /*03a0*/ 	.short	0x0100
        /*03a2*/ 	.byte	0x04
	.zero		1


	//   ....[43]....
        /*03a4*/ 	.word	0x00000d40
        /*03a8*/ 	.word	0x000000ff
        /*03ac*/ 	.word	0x00000158
        /*03b0*/ 	.short	0x0100
        /*03b2*/ 	.byte	0x04
	.zero		1


	//   ....[44]....
        /*03b4*/ 	.word	0x00000e40
        /*03b8*/ 	.word	0x000000ff
        /*03bc*/ 	.word	0x00000160
        /*03c0*/ 	.short	0x0100
        /*03c2*/ 	.byte	0x06
	.zero		1


	//   ....[45]....
        /*03c4*/ 	.word	0x00001990
        /*03c8*/ 	.word	0x000000ff
        /*03cc*/ 	.word	0x00000080
        /*03d0*/ 	.short	0x010a
        /*03d2*/ 	.byte	0x04
	.zero		1


	//   ....[46]....
        /*03d4*/ 	.word	0x00001ce0
        /*03d8*/ 	.word	0x000000ff
        /*03dc*/ 	.word	0x00000080
        /*03e0*/ 	.short	0x010a
        /*03e2*/ 	.byte	0x09
	.zero		1


	//   ....[47]....
        /*03e4*/ 	.word	0x00001e90
        /*03e8*/ 	.word	0x000000ff
        /*03ec*/ 	.word	0x00000080
        /*03f0*/ 	.short	0x010a
        /*03f2*/ 	.byte	0x08
	.zero		1


	//   ....[48]....
        /*03f4*/ 	.word	0x000020c0
        /*03f8*/ 	.word	0x000000ff
        /*03fc*/ 	.word	0x00000128
        /*0400*/ 	.short	0x0101
        /*0402*/ 	.byte	0x1e
	.zero		1


	//   ....[49]....
        /*0404*/ 	.word	0x000020f0
        /*0408*/ 	.word	0x000000ff
        /*040c*/ 	.word	0x00000080
        /*0410*/ 	.short	0x010a
        /*0412*/ 	.byte	0x04
	.zero		1


	//   ....[50]....
        /*0414*/ 	.word	0x000023d0
        /*0418*/ 	.word	0x000000ff
        /*041c*/ 	.word	0x00000080
        /*0420*/ 	.short	0x010a
        /*0422*/ 	.byte	0x09
	.zero		1


	//   ....[51]....
        /*0424*/ 	.word	0x00002580
        /*0428*/ 	.word	0x000000ff
        /*042c*/ 	.word	0x00000080
        /*0430*/ 	.short	0x010a
        /*0432*/ 	.byte	0x08
	.zero		1


	//   ....[52]....
        /*0434*/ 	.word	0x000027c0
        /*0438*/ 	.word	0x000000ff
        /*043c*/ 	.word	0x00000130
        /*0440*/ 	.short	0x010a
        /*0442*/ 	.byte	0x1e
	.zero		1


	//   ....[53]....
        /*0444*/ 	.word	0x00002880
        /*0448*/ 	.word	0x000000ff
        /*044c*/ 	.word	0x00000000
        /*0450*/ 	.short	0x0101
        /*0452*/ 	.byte	0x04
	.zero		1


	//   ....[54]....
        /*0454*/ 	.word	0x00002e80
        /*0458*/ 	.word	0x000000ff
        /*045c*/ 	.word	0x00000000
        /*0460*/ 	.short	0x010a
        /*0462*/ 	.byte	0x04
	.zero		1


	//   ....[55]....
        /*0464*/ 	.word	0x00002f20
        /*0468*/ 	.word	0x000000ff
        /*046c*/ 	.word	0x00000000
        /*0470*/ 	.short	0x010a
        /*0472*/ 	.byte	0x05
	.zero		1


	//   ....[56]....
        /*0474*/ 	.word	0x00002fc0
        /*0478*/ 	.word	0x000000ff
        /*047c*/ 	.word	0x00000000
        /*0480*/ 	.short	0x010a
        /*0482*/ 	.byte	0x05
	.zero		1


	//   ....[57]....
        /*0484*/ 	.word	0x00003060
        /*0488*/ 	.word	0x000000ff
        /*048c*/ 	.word	0x00000000
        /*0490*/ 	.short	0x010a
        /*0492*/ 	.byte	0x05
	.zero		1


	//   ....[58]....
        /*0494*/ 	.word	0x00003100
        /*0498*/ 	.word	0x000000ff
        /*049c*/ 	.word	0x00000000
        /*04a0*/ 	.short	0x010a
        /*04a2*/ 	.byte	0x05
	.zero		1


	//   ....[59]....
        /*04a4*/ 	.word	0x000031a0
        /*04a8*/ 	.word	0x000000ff
        /*04ac*/ 	.word	0x00000000
        /*04b0*/ 	.short	0x010a
        /*04b2*/ 	.byte	0x05
	.zero		1


	//   ....[60]....
        /*04b4*/ 	.word	0x00003240
        /*04b8*/ 	.word	0x000000ff
        /*04bc*/ 	.word	0x00000000
        /*04c0*/ 	.short	0x010a
        /*04c2*/ 	.byte	0x05
	.zero		1


	//   ....[61]....
        /*04c4*/ 	.word	0x000032e0
        /*04c8*/ 	.word	0x000000ff
        /*04cc*/ 	.word	0x00000000
        /*04d0*/ 	.short	0x010a
        /*04d2*/ 	.byte	0x05
	.zero		1


	//   ....[62]....
        /*04d4*/ 	.word	0x00003380
        /*04d8*/ 	.word	0x000000ff
        /*04dc*/ 	.word	0x00000000
        /*04e0*/ 	.short	0x010a
        /*04e2*/ 	.byte	0x05
	.zero		1


	//   ....[63]....
        /*04e4*/ 	.word	0x00003420
        /*04e8*/ 	.word	0x000000ff
        /*04ec*/ 	.word	0x00000000
        /*04f0*/ 	.short	0x010a
        /*04f2*/ 	.byte	0x05
	.zero		1


	//   ....[64]....
        /*04f4*/ 	.word	0x000034c0
        /*04f8*/ 	.word	0x000000ff
        /*04fc*/ 	.word	0x00000000
        /*0500*/ 	.short	0x010a
        /*0502*/ 	.byte	0x05
	.zero		1


	//   ....[65]....
        /*0504*/ 	.word	0x00003560
        /*0508*/ 	.word	0x000000ff
        /*050c*/ 	.word	0x00000000
        /*0510*/ 	.short	0x010a
        /*0512*/ 	.byte	0x05
	.zero		1


	//   ....[66]....
        /*0514*/ 	.word	0x00003600
        /*0518*/ 	.word	0x000000ff
        /*051c*/ 	.word	0x00000000
        /*0520*/ 	.short	0x010a
        /*0522*/ 	.byte	0x05
	.zero		1


	//   ....[67]....
        /*0524*/ 	.word	0x000036a0
        /*0528*/ 	.word	0x000000ff
        /*052c*/ 	.word	0x00000000
        /*0530*/ 	.short	0x010a
        /*0532*/ 	.byte	0x05
	.zero		1


	//   ....[68]....
        /*0534*/ 	.word	0x00003740
        /*0538*/ 	.word	0x000000ff
        /*053c*/ 	.word	0x00000000
        /*0540*/ 	.short	0x010a
        /*0542*/ 	.byte	0x05
	.zero		1


	//   ....[69]....
        /*0544*/ 	.word	0x000037f0
        /*0548*/ 	.word	0x00000000
        /*054c*/ 	.word	0x00000000
        /*0550*/ 	.short	0x010a
        /*0552*/ 	.byte	0xff
	.zero		1


	//   ....[70]....
        /*0554*/ 	.word	0x00003920
        /*0558*/ 	.word	0x000000ff
        /*055c*/ 	.word	0x00000138
        /*0560*/ 	.short	0x010a
        /*0562*/ 	.byte	0x04
	.zero		1


	//   ....[71]....
        /*0564*/ 	.word	0x000039c0
        /*0568*/ 	.word	0x000000ff
        /*056c*/ 	.word	0x00000130
        /*0570*/ 	.short	0x010a
        /*0572*/ 	.byte	0x04
	.zero		1


	//   ....[72]....
        /*0574*/ 	.word	0x00003a60
        /*0578*/ 	.word	0x000000ff
        /*057c*/ 	.word	0x00000000
        /*0580*/ 	.short	0x0101
        /*0582*/ 	.byte	0x05
	.zero		1


	//   ....[73]....
        /*0584*/ 	.word	0x00003aa0
        /*0588*/ 	.word	0x000000ff
        /*058c*/ 	.word	0x00000138
        /*0590*/ 	.short	0x0106
        /*0592*/ 	.byte	0x04
	.zero		1


	//   ....[74]....
        /*0594*/ 	.word	0x00003ae0
        /*0598*/ 	.word	0x00000000
        /*059c*/ 	.word	0x00000138
        /*05a0*/ 	.short	0x010a
        /*05a2*/ 	.byte	0xff
	.zero		1


	//   ....[75]....
        /*05a4*/ 	.word	0x00003d20
        /*05a8*/ 	.word	0x000000ff
        /*05ac*/ 	.word	0x00000008
        /*05b0*/ 	.short	0x010a
        /*05b2*/ 	.byte	0x05
	.zero		1


	//   ....[76]....
        /*05b4*/ 	.word	0x00003d40
        /*05b8*/ 	.word	0x000000ff
        /*05bc*/ 	.word	0x00000008
        /*05c0*/ 	.short	0x010a
        /*05c2*/ 	.byte	0x05
	.zero		1


	//   ....[77]....
        /*05c4*/ 	.word	0x00003ed0
        /*05c8*/ 	.word	0x000000ff
        /*05cc*/ 	.word	0x00000008
        /*05d0*/ 	.short	0x010a
        /*05d2*/ 	.byte	0x05
	.zero		1


	//   ....[78]....
        /*05d4*/ 	.word	0x00003ef0
        /*05d8*/ 	.word	0x000000ff
        /*05dc*/ 	.word	0x00000008
        /*05e0*/ 	.short	0x010a
        /*05e2*/ 	.byte	0x05
	.zero		1


	//   ....[79]....
        /*05e4*/ 	.word	0x00003fb0
        /*05e8*/ 	.word	0x000000ff
        /*05ec*/ 	.word	0x00000000
        /*05f0*/ 	.short	0x0101
        /*05f2*/ 	.byte	0x04
	.zero		1


	//   ....[80]....
        /*05f4*/ 	.word	0x00004310
        /*05f8*/ 	.word	0x000000ff
        /*05fc*/ 	.word	0x00000130
        /*0600*/ 	.short	0x010a
        /*0602*/ 	.byte	0x11
	.zero		1


	//   ....[81]....
        /*0604*/ 	.word	0x000043b0
        /*0608*/ 	.word	0x000000ff
        /*060c*/ 	.word	0x00000000
        /*0610*/ 	.short	0x0101
        /*0612*/ 	.byte	0x17
	.zero		1


	//   ....[82]....
        /*0614*/ 	.word	0x000043f0
        /*0618*/ 	.word	0x000000ff
        /*061c*/ 	.word	0x00000150
        /*0620*/ 	.short	0x010a
        /*0622*/ 	.byte	0x16
	.zero		1


	//   ....[83]....
        /*0624*/ 	.word	0x000044a0
        /*0628*/ 	.word	0x000000ff
        /*062c*/ 	.word	0x00000000
        /*0630*/ 	.short	0x010a
        /*0632*/ 	.byte	0x04
	.zero		1


	//   ....[84]....
        /*0634*/ 	.word	0x000044e0
        /*0638*/ 	.word	0x000000ff
        /*063c*/ 	.word	0x00000000
        /*0640*/ 	.short	0x010a
        /*0642*/ 	.byte	0x0a
	.zero		1


	//   ....[85]....
        /*0644*/ 	.word	0x00004600
        /*0648*/ 	.word	0x000000ff
        /*064c*/ 	.word	0x00000000
        /*0650*/ 	.short	0x010a
        /*0652*/ 	.byte	0x04
	.zero		1


	//   ....[86]....
        /*0654*/ 	.word	0x000048a0
        /*0658*/ 	.word	0x000000ff
        /*065c*/ 	.word	0x00000000
        /*0660*/ 	.short	0x010a
        /*0662*/ 	.byte	0x04
	.zero		1


	//   ....[87]....
        /*0664*/ 	.word	0x00004940
        /*0668*/ 	.word	0x00000000
        /*066c*/ 	.word	0x00000000
        /*0670*/ 	.short	0x010a
        /*0672*/ 	.byte	0xff
	.zero		1


	//   ....[88]....
        /*0674*/ 	.word	0x00004980
        /*0678*/ 	.word	0x00000000
        /*067c*/ 	.word	0x00000000
        /*0680*/ 	.short	0x010a
        /*0682*/ 	.byte	0xff
	.zero		1


	//   ....[89]....
        /*0684*/ 	.word	0x000049f0
        /*0688*/ 	.word	0x000000ff
        /*068c*/ 	.word	0x00000000
        /*0690*/ 	.short	0x0101
        /*0692*/ 	.byte	0x04
	.zero		1


	//   ....[90]....
        /*0694*/ 	.word	0x00004a30
        /*0698*/ 	.word	0x000000ff
        /*069c*/ 	.word	0x00000160
        /*06a0*/ 	.short	0x010a
        /*06a2*/ 	.byte	0x11
	.zero		1


	//   ....[91]....
        /*06a4*/ 	.word	0x00004aa0
        /*06a8*/ 	.word	0x000000ff
        /*06ac*/ 	.word	0x00000000
        /*06b0*/ 	.short	0x0101
        /*06b2*/ 	.byte	0x04
	.zero		1


	//   ....[92]....
        /*06b4*/ 	.word	0x00004fb0
        /*06b8*/ 	.word	0x000000ff
        /*06bc*/ 	.word	0x00000130
        /*06c0*/ 	.short	0x010a
        /*06c2*/ 	.byte	0x16
	.zero		1


	//   ....[93]....
        /*06c4*/ 	.word	0x00005050
        /*06c8*/ 	.word	0x000000ff
        /*06cc*/ 	.word	0x00000000
        /*06d0*/ 	.short	0x0101
        /*06d2*/ 	.byte	0x26
	.zero		1


	//   ....[94]....
        /*06d4*/ 	.word	0x000055a0
        /*06d8*/ 	.word	0x000000ff
        /*06dc*/ 	.word	0x00000128
        /*06e0*/ 	.short	0x010a
        /*06e2*/ 	.byte	0x16
	.zero		1


	//   ....[95]....
        /*06e4*/ 	.word	0x00005740
        /*06e8*/ 	.word	0x000000ff
        /*06ec*/ 	.word	0x00000110
        /*06f0*/ 	.short	0x010a
        /*06f2*/ 	.byte	0x16
	.zero		1


	//   ....[96]....
        /*06f4*/ 	.word	0x00005a30
        /*06f8*/ 	.word	0x000000ff
        /*06fc*/ 	.word	0x00000100
        /*0700*/ 	.short	0x010b
        /*0702*/ 	.byte	0x16
	.zero		1


	//   ....[97]....
        /*0704*/ 	.word	0x00005a40
        /*0708*/ 	.word	0x000000ff
        /*070c*/ 	.word	0x00000000
        /*0710*/ 	.short	0x0101
        /*0712*/ 	.byte	0x2d
	.zero		1


	//   ....[98]....
        /*0714*/ 	.word	0x00005a50
        /*0718*/ 	.word	0x000000ff
        /*071c*/ 	.word	0x00000118
        /*0720*/ 	.short	0x010a
        /*0722*/ 	.byte	0x16
	.zero		1


	//   ....[99]....
        /*0724*/ 	.word	0x00005c20
        /*0728*/ 	.word	0x000000ff
        /*072c*/ 	.word	0x00000108
        /*0730*/ 	.short	0x010b
        /*0732*/ 	.byte	0x16
	.zero		1


	//   ....[100]....
        /*0734*/ 	.word	0x00005c30
        /*0738*/ 	.word	0x000000ff
        /*073c*/ 	.word	0x00000000
        /*0740*/ 	.short	0x0101
        /*0742*/ 	.byte	0x2c
	.zero		1


	//   ....[101]....
        /*0744*/ 	.word	0x00005c60
        /*0748*/ 	.word	0x000000ff
        /*074c*/ 	.word	0x00000110
        /*0750*/ 	.short	0x010a
        /*0752*/ 	.byte	0x16
	.zero		1


	//   ....[102]....
        /*0754*/ 	.word	0x00005ca0
        /*0758*/ 	.word	0x00000000
        /*075c*/ 	.word	0x00000118
        /*0760*/ 	.short	0x010a
        /*0762*/ 	.byte	0xff
	.zero		1


	//   ....[103]....
        /*0764*/ 	.word	0x00006020
        /*0768*/ 	.word	0x000000ff
        /*076c*/ 	.word	0x00000130
        /*0770*/ 	.short	0x010a
        /*0772*/ 	.byte	0x32
	.zero		1


	//   ....[104]....
        /*0774*/ 	.word	0x000060f0
        /*0778*/ 	.word	0x000000ff
        /*077c*/ 	.word	0x00000000
        /*0780*/ 	.short	0x0101
        /*0782*/ 	.byte	0x04
	.zero		1


	//   ....[105]....
        /*0784*/ 	.word	0x00006d90
        /*0788*/ 	.word	0x00000000
        /*078c*/ 	.word	0x00000100
        /*0790*/ 	.short	0x010a
        /*0792*/ 	.byte	0xff
	.zero		1


	//   ....[106]....
        /*0794*/ 	.word	0x00006e30
        /*0798*/ 	.word	0x000000bb
        /*079c*/ 	.word	0x00000140
        /*07a0*/ 	.short	0x010a
        /*07a2*/ 	.byte	0xff
	.zero		1


	//   ....[107]....
        /*07a4*/ 	.word	0x00007090
        /*07a8*/ 	.word	0x00000000
        /*07ac*/ 	.word	0x00000100
        /*07b0*/ 	.short	0x010a
        /*07b2*/ 	.byte	0xff
	.zero		1


	//   ....[108]....
        /*07b4*/ 	.word	0x000071e0
        /*07b8*/ 	.word	0x00000002
        /*07bc*/ 	.word	0x00000000
        /*07c0*/ 	.short	0x0101
        /*07c2*/ 	.byte	0xff
	.zero		1


	//   ....[109]....
        /*07c4*/ 	.word	0x00007240
        /*07c8*/ 	.word	0x000000bb
        /*07cc*/ 	.word	0x00000140
        /*07d0*/ 	.short	0x010a
        /*07d2*/ 	.byte	0xff
	.zero		1


	//   ....[110]....
        /*07d4*/ 	.word	0x00008620
        /*07d8*/ 	.word	0x000000c7
        /*07dc*/ 	.word	0x00000100
        /*07e0*/ 	.short	0x010a
        /*07e2*/ 	.byte	0xff
	.zero		1


	//   ....[111]....
        /*07e4*/ 	.word	0x00008700
        /*07e8*/ 	.word	0x000000c7
        /*07ec*/ 	.word	0x00000100
        /*07f0*/ 	.short	0x010a
        /*07f2*/ 	.byte	0xff
	.zero		1


	//   ....[112]....
        /*07f4*/ 	.word	0x00008830
        /*07f8*/ 	.word	0x00000000
        /*07fc*/ 	.word	0x00000000
        /*0800*/ 	.short	0x0101
        /*0802*/ 	.byte	0xff
	.zero		1


	//   ....[113]....
        /*0804*/ 	.word	0x00008c60
        /*0808*/ 	.word	0x000000bb
        /*080c*/ 	.word	0x00000000
        /*0810*/ 	.short	0x0101
        /*0812*/ 	.byte	0xff
	.zero		1


	//   ....[114]....
        /*0814*/ 	.word	0x00009ce0
        /*0818*/ 	.word	0x00000000
        /*081c*/ 	.word	0x00000080
        /*0820*/ 	.short	0x010a
        /*0822*/ 	.byte	0xff
	.zero		1


	//   ....[115]....
        /*0824*/ 	.word	0x00009d40
        /*0828*/ 	.word	0x00000000
        /*082c*/ 	.word	0x00000080
        /*0830*/ 	.short	0x010a
        /*0832*/ 	.byte	0xff
	.zero		1


	//   ....[116]....
        /*0834*/ 	.word	0x00009da0
        /*0838*/ 	.word	0x00000000
        /*083c*/ 	.word	0x00000130
        /*0840*/ 	.short	0x010a
        /*0842*/ 	.byte	0xff
	.zero		1


	//   ....[117]....
        /*0844*/ 	.word	0x00009e00
        /*0848*/ 	.word	0x00000000
        /*084c*/ 	.word	0x00000000
        /*0850*/ 	.short	0x010a
        /*0852*/ 	.byte	0xff
	.zero		1


	//   ....[118]....
        /*0854*/ 	.word	0x00009e60
        /*0858*/ 	.word	0x00000000
        /*085c*/ 	.word	0x00000000
        /*0860*/ 	.short	0x010a
        /*0862*/ 	.byte	0xff
	.zero		1


	//   ....[119]....
        /*0864*/ 	.word	0x00009ec0
        /*0868*/ 	.word	0x00000000
        /*086c*/ 	.word	0x00000000
        /*0870*/ 	.short	0x010a
        /*0872*/ 	.byte	0xff
	.zero		1


	//   ....[120]....
        /*0874*/ 	.word	0x00009f20
        /*0878*/ 	.word	0x00000000
        /*087c*/ 	.word	0x00000000
        /*0880*/ 	.short	0x010a
        /*0882*/ 	.byte	0xff
	.zero		1


	//   ....[121]....
        /*0884*/ 	.word	0x00009f80
        /*0888*/ 	.word	0x00000000
        /*088c*/ 	.word	0x00000000
        /*0890*/ 	.short	0x010a
        /*0892*/ 	.byte	0xff
	.zero		1


	//   ....[122]....
        /*0894*/ 	.word	0x00009fe0
        /*0898*/ 	.word	0x00000000
        /*089c*/ 	.word	0x00000000
        /*08a0*/ 	.short	0x010a
        /*08a2*/ 	.byte	0xff
	.zero		1


	//   ....[123]....
        /*08a4*/ 	.word	0x0000a040
        /*08a8*/ 	.word	0x00000000
        /*08ac*/ 	.word	0x00000000
        /*08b0*/ 	.short	0x010a
        /*08b2*/ 	.byte	0xff
	.zero		1


	//   ....[124]....
        /*08b4*/ 	.word	0x0000a0a0
        /*08b8*/ 	.word	0x00000000
        /*08bc*/ 	.word	0x00000000
        /*08c0*/ 	.short	0x010a
        /*08c2*/ 	.byte	0xff
	.zero		1


	//   ....[125]....
        /*08c4*/ 	.word	0x0000a100
        /*08c8*/ 	.word	0x00000000
        /*08cc*/ 	.word	0x00000000
        /*08d0*/ 	.short	0x010a
        /*08d2*/ 	.byte	0xff
	.zero		1


	//   ....[126]....
        /*08d4*/ 	.word	0x0000a160
        /*08d8*/ 	.word	0x00000000
        /*08dc*/ 	.word	0x00000000
        /*08e0*/ 	.short	0x010a
        /*08e2*/ 	.byte	0xff
	.zero		1


	//   ....[127]....
        /*08e4*/ 	.word	0x0000a1c0
        /*08e8*/ 	.word	0x00000000
        /*08ec*/ 	.word	0x00000000
        /*08f0*/ 	.short	0x010a
        /*08f2*/ 	.byte	0xff
	.zero		1


	//   ....[128]....
        /*08f4*/ 	.word	0x0000a220
        /*08f8*/ 	.word	0x00000000
        /*08fc*/ 	.word	0x00000000
        /*0900*/ 	.short	0x010a
        /*0902*/ 	.byte	0xff
	.zero		1


	//   ....[129]....
        /*0904*/ 	.word	0x0000a280
        /*0908*/ 	.word	0x00000000
        /*090c*/ 	.word	0x00000000
        /*0910*/ 	.short	0x010a
        /*0912*/ 	.byte	0xff
	.zero		1


	//   ....[130]....
        /*0914*/ 	.word	0x0000a2e0
        /*0918*/ 	.word	0x00000000
        /*091c*/ 	.word	0x00000000
        /*0920*/ 	.short	0x010a
        /*0922*/ 	.byte	0xff
	.zero		1


	//   ....[131]....
        /*0924*/ 	.word	0x0000a340
        /*0928*/ 	.word	0x00000000
        /*092c*/ 	.word	0x00000000
        /*0930*/ 	.short	0x010a
        /*0932*/ 	.byte	0xff
	.zero		1


	//   ....[132]....
        /*0934*/ 	.word	0x0000a3a0
        /*0938*/ 	.word	0x00000004
        /*093c*/ 	.word	0x00000138
        /*0940*/ 	.short	0x010a
        /*0942*/ 	.byte	0xff
	.zero		1


	//   ....[133]....
        /*0944*/ 	.word	0x0000a400
        /*0948*/ 	.word	0x00000004
        /*094c*/ 	.word	0x00000130
        /*0950*/ 	.short	0x010a
        /*0952*/ 	.byte	0xff
	.zero		1


	//   ....[134]....
        /*0954*/ 	.word	0x0000a460
        /*0958*/ 	.word	0x00000005
        /*095c*/ 	.word	0x00000008
        /*0960*/ 	.short	0x010a
        /*0962*/ 	.byte	0xff
	.zero		1


	//   ....[135]....
        /*0964*/ 	.word	0x0000a550
        /*0968*/ 	.word	0x00000003
        /*096c*/ 	.word	0x00000008
        /*0970*/ 	.short	0x010a
        /*0972*/ 	.byte	0xff
	.zero		1


	//   ....[136]....
        /*0974*/ 	.word	0x0000a5b0
        /*0978*/ 	.word	0x00000004
        /*097c*/ 	.word	0x00000130
        /*0980*/ 	.short	0x010a
        /*0982*/ 	.byte	0xff
	.zero		1


	//   ....[137]....
        /*0984*/ 	.word	0x0000a610
        /*0988*/ 	.word	0x00000004
        /*098c*/ 	.word	0x00000150
        /*0990*/ 	.short	0x010a
        /*0992*/ 	.byte	0xff
	.zero		1


	//   ....[138]....
        /*0994*/ 	.word	0x0000a670
        /*0998*/ 	.word	0x00000004
        /*099c*/ 	.word	0x00000000
        /*09a0*/ 	.short	0x010a
        /*09a2*/ 	.byte	0xff
	.zero		1


	//   ....[139]....
        /*09a4*/ 	.word	0x0000a6d0
        /*09a8*/ 	.word	0x00000000
        /*09ac*/ 	.word	0x00000000
        /*09b0*/ 	.short	0x010a
        /*09b2*/ 	.byte	0xff
	.zero		1


	//   ....[140]....
        /*09b4*/ 	.word	0x0000a730
        /*09b8*/ 	.word	0x00000000
        /*09bc*/ 	.word	0x00000160
        /*09c0*/ 	.short	0x010a
        /*09c2*/ 	.byte	0xff
	.zero		1


	//   ....[141]....
        /*09c4*/ 	.word	0x0000a790
        /*09c8*/ 	.word	0x00000000
        /*09cc*/ 	.word	0x00000130
        /*09d0*/ 	.short	0x010a
        /*09d2*/ 	.byte	0xff
	.zero		1


	//   ....[142]....
        /*09d4*/ 	.word	0x0000a7f0
        /*09d8*/ 	.word	0x00000000
        /*09dc*/ 	.word	0x00000128
        /*09e0*/ 	.short	0x010a
        /*09e2*/ 	.byte	0xff
	.zero		1


	//   ....[143]....
        /*09e4*/ 	.word	0x0000a850
        /*09e8*/ 	.word	0x00000002
        /*09ec*/ 	.word	0x00000110
        /*09f0*/ 	.short	0x010a
        /*09f2*/ 	.byte	0xff
	.zero		1


	//   ....[144]....
        /*09f4*/ 	.word	0x0000a8b0
        /*09f8*/ 	.word	0x00000000
        /*09fc*/ 	.word	0x00000118
        /*0a00*/ 	.short	0x010a
        /*0a02*/ 	.byte	0xff
	.zero		1


	//   ....[145]....
        /*0a04*/ 	.word	0x0000a910
        /*0a08*/ 	.word	0x00000000
        /*0a0c*/ 	.word	0x00000110
        /*0a10*/ 	.short	0x010a
        /*0a12*/ 	.byte	0xff
	.zero		1


	//   ....[146]....
        /*0a14*/ 	.word	0x0000a970
        /*0a18*/ 	.word	0x00000000
        /*0a1c*/ 	.word	0x00000130
        /*0a20*/ 	.short	0x010a
        /*0a22*/ 	.byte	0xff
	.zero		1


	//   ....[147]....
        /*0a24*/ 	.word	0x0000a9c0
        /*0a28*/ 	.word	0x00000000
        /*0a2c*/ 	.word	0x00000100
        /*0a30*/ 	.short	0x010a
        /*0a32*/ 	.byte	0xff
	.zero		1


	//   ....[148]....
        /*0a34*/ 	.word	0x0000aa10
        /*0a38*/ 	.word	0x000000bb
        /*0a3c*/ 	.word	0x00000140
        /*0a40*/ 	.short	0x010a
        /*0a42*/ 	.byte	0xff
	.zero		1


	//   ....[149]....
        /*0a44*/ 	.word	0x0000aa60
        /*0a48*/ 	.word	0x000000c7
        /*0a4c*/ 	.word	0x00000100
        /*0a50*/ 	.short	0x010a
        /*0a52*/ 	.byte	0xff
	.zero		1


	//----- nvinfo : EIATTR_NUM_MBARRIERS
	.align		4
.L_47:
        /*0a54*/ 	.byte	0x03, 0x38
        /*0a56*/ 	.short	0x002d


	//----- nvinfo : EIATTR_EXIT_INSTR_OFFSETS
	.align		4
        /*0a58*/ 	.byte	0x04, 0x1c
        /*0a5a*/ 	.short	(.L_49 - .L_48)


	//   ....[0]....
.L_48:
        /*0a5c*/ 	.word	0x00003820


	//   ....[1]....
        /*0a60*/ 	.word	0x00003ab0


	//   ....[2]....
        /*0a64*/ 	.word	0x00003b10


	//   ....[3]....
        /*0a68*/ 	.word	0x00004cc0


	//   ....[4]....
        /*0a6c*/ 	.word	0x00005cd0


	//   ....[5]....
        /*0a70*/ 	.word	0x00005d10


	//   ....[6]....
        /*0a74*/ 	.word	0x00009cc0


	//----- nvinfo : EIATTR_MAX_THREADS
	.align		4
.L_49:
        /*0a78*/ 	.byte	0x04, 0x05
        /*0a7a*/ 	.short	(.L_51 - .L_50)
.L_50:
        /*0a7c*/ 	.word	0x00000100
        /*0a80*/ 	.word	0x00000001
        /*0a84*/ 	.word	0x00000001


	//----- nvinfo : EIATTR_CRS_STACK_SIZE
	.align		4
.L_51:
        /*0a88*/ 	.byte	0x04, 0x1e
        /*0a8a*/ 	.short	(.L_53 - .L_52)
.L_52:
        /*0a8c*/ 	.word	0x00000000


	//----- nvinfo : EIATTR_CBANK_PARAM_SIZE
	.align		4
.L_53:
        /*0a90*/ 	.byte	0x03, 0x19
        /*0a92*/ 	.short	0x0900


	//----- nvinfo : EIATTR_PARAM_CBANK
	.align		4
        /*0a94*/ 	.byte	0x04, 0x0a
        /*0a96*/ 	.short	(.L_55 - .L_54)
	.align		4
.L_54:
        /*0a98*/ 	.word	index@(.nv.constant0._ZN7cutlass13device_kernelINS_4conv6kernel13ConvUniversalINS1_16ConvProblemShapeILNS1_8OperatorE0ELi3EEENS1_10collective14CollectiveConvINS1_47MainloopSm100TmaUmmaWarpSpecializedImplicitGemmILS5_0ELi16ELi3ELi1ELi2EN4cute5tupleIJNSA_1CILi2EEENSC_ILi1EEESE_EEEEENSB_IJNSC_ILi256EEENSC_ILi128EEENSB_IJNSC_ILi64EEEEEEEEENS_12float_e4m3_tESM_NSA_8TiledMMAINSA_8MMA_AtomIJNSA_10MMA_TraitsINSA_25SM100_MMA_F8F6F4_2x1SM_SSEJSM_SM_fSH_SI_NSA_17integral_constantINSA_4UMMA5MajorELST_0EEESU_NSR_INSS_7ScaleInELSV_0EEESW_EEEEEENSA_6LayoutINSB_IJSE_SE_SE_EEENSB_IJNSC_ILi0EEES11_S11_EEEEENSB_IJNSA_10UnderscoreES14_S14_EEEEENS7_6detail27Sm100ImplicitGemmTileTraitsINSA_25SM100_TMA_2SM_LOAD_IM2COLENSA_14ComposedLayoutINSA_7SwizzleILi2ELi4ELi3EEENSA_18smem_ptr_flag_bitsILi8EEENSZ_INSB_IJNSC_ILi8EEESJ_EEENSB_IJSJ_SE_EEEEEEEvEENS18_INSA_18SM100_TMA_2SM_LOADES1J_vEEEENS_8epilogue10collective18CollectiveEpilogueINS1O_23Sm100TmaWarpSpecializedILi2ELi2ELi64ELb0ELb0EEEJNSB_IJSI_SI_SK_EEENSB_IJNSZ_ISI_SE_EENSZ_ISJ_SE_EEEEESM_NSB_IJNSB_IJllllEEESE_S11_EEESM_S1Y_NS1O_6fusion15FusionCallbacksIS1S_NS1Z_17LinearCombinationISM_fSM_fLNS_15FloatRoundStyleE2EEES1T_S1W_JEEENSA_5SM1004TMEM4LOAD26SM100_TMEM_LOAD_32dp32b64xENSA_20SM90_TMA_LOAD_IM2COLES1J_NSA_39AutoVectorizingCopyWithAssumedAlignmentILi128EEENSA_21SM90_TMA_STORE_IM2COLES1J_S2B_S2B_EEEvvEEEEvNT_6ParamsE)
        /*0a9c*/ 	.short	0x0380
        /*0a9e*/ 	.short	0x0900


	//----- nvinfo : EIATTR_SW_WAR
	.align		4
.L_55:
        /*0aa0*/ 	.byte	0x04, 0x36
        /*0aa2*/ 	.short	(.L_57 - .L_56)
.L_56:
        /*0aa4*/ 	.word	0x00000008
.L_57:


//--------------------- .nv.callgraph             --------------------------
	.section	.nv.callgraph,"",@"SHT_CUDA_CALLGRAPH"
	.align	4
	.sectionentsize	8
	.align		4
        /*0000*/ 	.word	0x00000000
	.align		4
        /*0004*/ 	.word	0xffffffff
	.align		4
        /*0008*/ 	.word	index@(_ZN7cutlass13device_kernelINS_4conv6kernel13ConvUniversalINS1_16ConvProblemShapeILNS1_8OperatorE0ELi3EEENS1_10collective14CollectiveConvINS1_47MainloopSm100TmaUmmaWarpSpecializedImplicitGemmILS5_0ELi16ELi3ELi1ELi2EN4cute5tupleIJNSA_1CILi2EEENSC_ILi1EEESE_EEEEENSB_IJNSC_ILi256EEENSC_ILi128EEENSB_IJNSC_ILi64EEEEEEEEENS_12float_e4m3_tESM_NSA_8TiledMMAINSA_8MMA_AtomIJNSA_10MMA_TraitsINSA_25SM100_MMA_F8F6F4_2x1SM_SSEJSM_SM_fSH_SI_NSA_17integral_constantINSA_4UMMA5MajorELST_0EEESU_NSR_INSS_7ScaleInELSV_0EEESW_EEEEEENSA_6LayoutINSB_IJSE_SE_SE_EEENSB_IJNSC_ILi0EEES11_S11_EEEEENSB_IJNSA_10UnderscoreES14_S14_EEEEENS7_6detail27Sm100ImplicitGemmTileTraitsINSA_25SM100_TMA_2SM_LOAD_IM2COLENSA_14ComposedLayoutINSA_7SwizzleILi2ELi4ELi3EEENSA_18smem_ptr_flag_bitsILi8EEENSZ_INSB_IJNSC_ILi8EEESJ_EEENSB_IJSJ_SE_EEEEEEEvEENS18_INSA_18SM100_TMA_2SM_LOADES1J_vEEEENS_8epilogue10collective18CollectiveEpilogueINS1O_23Sm100TmaWarpSpecializedILi2ELi2ELi64ELb0ELb0EEEJNSB_IJSI_SI_SK_EEENSB_IJNSZ_ISI_SE_EENSZ_ISJ_SE_EEEEESM_NSB_IJNSB_IJllllEEESE_S11_EEESM_S1Y_NS1O_6fusion15FusionCallbacksIS1S_NS1Z_17LinearCombinationISM_fSM_fLNS_15FloatRoundStyleE2EEES1T_S1W_JEEENSA_5SM1004TMEM4LOAD26SM100_TMEM_LOAD_32dp32b64xENSA_20SM90_TMA_LOAD_IM2COLES1J_NSA_39AutoVectorizingCopyWithAssumedAlignmentILi128EEENSA_21SM90_TMA_STORE_IM2COLES1J_S2B_S2B_EEEvvEEEEvNT_6ParamsE)
	.align		4
        /*000c*/ 	.word	index@(__assertfail)
	.align		4
        /*0010*/ 	.word	0x00000000
	.align		4
        /*0014*/ 	.word	0xfffffffe
	.align		4
        /*0018*/ 	.word	0x00000000
	.align		4
        /*001c*/ 	.word	0xfffffffd
	.align		4
        /*0020*/ 	.word	0x00000000
	.align		4
        /*0024*/ 	.word	0xfffffffc


//--------------------- .nv.constant4             --------------------------
	.section	.nv.constant4,"a",@progbits
	.align	8
	.align		8
.nv.constant4:
        /*0000*/ 	.dword	__assertfail
	.align		8
        /*0008*/ 	.dword	__unnamed_1
	.align		8
        /*0010*/ 	.dword	__unnamed_2
	.align		8
        /*0018*/ 	.dword	_ZN39_INTERNAL_00bad185_4_k_cu_a2f6a365_38104cuda3std3__45__cpo5beginE
	.align		8
        /*0020*/ 	.dword	_ZN39_INTERNAL_00bad185_4_k_cu_a2f6a365_38104cuda3std3__45__cpo3endE
	.align		8
        /*0028*/ 	.dword	_ZN39_INTERNAL_00bad185_4_k_cu_a2f6a365_38104cuda3std3__45__cpo6cbeginE
	.align		8
        /*0030*/ 	.dword	_ZN39_INTERNAL_00bad185_4_k_cu_a2f6a365_38104cuda3std3__45__cpo4cendE
	.align		8
        /*0038*/ 	.dword	_ZN39_INTERNAL_00bad185_4_k_cu_a2f6a365_38104cuda3std3__441_GLOBAL__N__00bad185_4_k_cu_a2f6a365_38106ignoreE
	.align		8
        /*0040*/ 	.dword	_ZN39_INTERNAL_00bad185_4_k_cu_a2f6a365_38104cuda3std3__419piecewise_constructE
	.align		8
        /*0048*/ 	.dword	_ZN39_INTERNAL_00bad185_4_k_cu_a2f6a365_38104cuda3std3__48in_placeE
	.align		8
        /*0050*/ 	.dword	_ZN39_INTERNAL_00bad185_4_k_cu_a2f6a365_38104cuda3std6ranges3__45__cpo4swapE
	.align		8
        /*0058*/ 	.dword	_ZN39_INTERNAL_00bad185_4_k_cu_a2f6a365_38104cuda3std6ranges3__45__cpo9iter_moveE
	.align		8
        /*0060*/ 	.dword	_ZN39_INTERNAL_00bad185_4_k_cu_a2f6a365_38104cute7productE
	.align		8
        /*0068*/ 	.dword	_ZN39_INTERNAL_00bad185_4_k_cu_a2f6a365_38104cute1_E
	.align		8
        /*0070*/ 	.dword	$str$27
	.align		8
        /*0078*/ 	.dword	$str$28
	.align		8
        /*0080*/ 	.dword	$str$29
	.align		8
        /*0088*/ 	.dword	$str$30


//--------------------- .text._ZN7cutlass13device_kernelINS_4conv6kernel13ConvUniversalINS1_16ConvProblemShapeILNS1_8OperatorE0ELi3EEENS1_10collective14CollectiveConvINS1_47MainloopSm100TmaUmmaWarpSpecializedImplicitGemmILS5_0ELi16ELi3ELi1ELi2EN4cute5tupleIJNSA_1CILi2EEENSC_ILi1EEESE_EEEEENSB_IJNSC_ILi256EEENSC_ILi128EEENSB_IJNSC_ILi64EEEEEEEEENS_12float_e4m3_tESM_NSA_8TiledMMAINSA_8MMA_AtomIJNSA_10MMA_TraitsINSA_25SM100_MMA_F8F6F4_2x1SM_SSEJSM_SM_fSH_SI_NSA_17integral_constantINSA_4UMMA5MajorELST_0EEESU_NSR_INSS_7ScaleInELSV_0EEESW_EEEEEENSA_6LayoutINSB_IJSE_SE_SE_EEENSB_IJNSC_ILi0EEES11_S11_EEEEENSB_IJNSA_10UnderscoreES14_S14_EEEEENS7_6detail27Sm100ImplicitGemmTileTraitsINSA_25SM100_TMA_2SM_LOAD_IM2COLENSA_14ComposedLayoutINSA_7SwizzleILi2ELi4ELi3EEENSA_18smem_ptr_flag_bitsILi8EEENSZ_INSB_IJNSC_ILi8EEESJ_EEENSB_IJSJ_SE_EEEEEEEvEENS18_INSA_18SM100_TMA_2SM_LOADES1J_vEEEENS_8epilogue10collective18CollectiveEpilogueINS1O_23Sm100TmaWarpSpecializedILi2ELi2ELi64ELb0ELb0EEEJNSB_IJSI_SI_SK_EEENSB_IJNSZ_ISI_SE_EENSZ_ISJ_SE_EEEEESM_NSB_IJNSB_IJllllEEESE_S11_EEESM_S1Y_NS1O_6fusion15FusionCallbacksIS1S_NS1Z_17LinearCombinationISM_fSM_fLNS_15FloatRoundStyleE2EEES1T_S1W_JEEENSA_5SM1004TMEM4LOAD26SM100_TMEM_LOAD_32dp32b64xENSA_20SM90_TMA_LOAD_IM2COLES1J_NSA_39AutoVectorizingCopyWithAssumedAlignmentILi128EEENSA_21SM90_TMA_STORE_IM2COLES1J_S2B_S2B_EEEvvEEEEvNT_6ParamsE --------------------------
	.section	.text._ZN7cutlass13device_kernelINS_4conv6kernel13ConvUniversalINS1_16ConvProblemShapeILNS1_8OperatorE0ELi3EEENS1_10collective14CollectiveConvINS1_47MainloopSm100TmaUmmaWarpSpecializedImplicitGemmILS5_0ELi16ELi3ELi1ELi2EN4cute5tupleIJNSA_1CILi2EEENSC_ILi1EEESE_EEEEENSB_IJNSC_ILi256EEENSC_ILi128EEENSB_IJNSC_ILi64EEEEEEEEENS_12float_e4m3_tESM_NSA_8TiledMMAINSA_8MMA_AtomIJNSA_10MMA_TraitsINSA_25SM100_MMA_F8F6F4_2x1SM_SSEJSM_SM_fSH_SI_NSA_17integral_constantINSA_4UMMA5MajorELST_0EEESU_NSR_INSS_7ScaleInELSV_0EEESW_EEEEEENSA_6LayoutINSB_IJSE_SE_SE_EEENSB_IJNSC_ILi0EEES11_S11_EEEEENSB_IJNSA_10UnderscoreES14_S14_EEEEENS7_6detail27Sm100ImplicitGemmTileTraitsINSA_25SM100_TMA_2SM_LOAD_IM2COLENSA_14ComposedLayoutINSA_7SwizzleILi2ELi4ELi3EEENSA_18smem_ptr_flag_bitsILi8EEENSZ_INSB_IJNSC_ILi8EEESJ_EEENSB_IJSJ_SE_EEEEEEEvEENS18_INSA_18SM100_TMA_2SM_LOADES1J_vEEEENS_8epilogue10collective18CollectiveEpilogueINS1O_23Sm100TmaWarpSpecializedILi2ELi2ELi64ELb0ELb0EEEJNSB_IJSI_SI_SK_EEENSB_IJNSZ_ISI_SE_EENSZ_ISJ_SE_EEEEESM_NSB_IJNSB_IJllllEEESE_S11_EEESM_S1Y_NS1O_6fusion15FusionCallbacksIS1S_NS1Z_17LinearCombinationISM_fSM_fLNS_15FloatRoundStyleE2EEES1T_S1W_JEEENSA_5SM1004TMEM4LOAD26SM100_TMEM_LOAD_32dp32b64xENSA_20SM90_TMA_LOAD_IM2COLES1J_NSA_39AutoVectorizingCopyWithAssumedAlignmentILi128EEENSA_21SM90_TMA_STORE_IM2COLES1J_S2B_S2B_EEEvvEEEEvNT_6ParamsE,"ax",@progbits
	.align	128
.text._ZN7cutlass13device_kernelINS_4conv6kernel13ConvUniversalINS1_16ConvProblemShapeILNS1_8OperatorE0ELi3EEENS1_10collective14CollectiveConvINS1_47MainloopSm100TmaUmmaWarpSpecializedImplicitGemmILS5_0ELi16ELi3ELi1ELi2EN4cute5tupleIJNSA_1CILi2EEENSC_ILi1EEESE_EEEEENSB_IJNSC_ILi256EEENSC_ILi128EEENSB_IJNSC_ILi64EEEEEEEEENS_12float_e4m3_tESM_NSA_8TiledMMAINSA_8MMA_AtomIJNSA_10MMA_TraitsINSA_25SM100_MMA_F8F6F4_2x1SM_SSEJSM_SM_fSH_SI_NSA_17integral_constantINSA_4UMMA5MajorELST_0EEESU_NSR_INSS_7ScaleInELSV_0EEESW_EEEEEENSA_6LayoutINSB_IJSE_SE_SE_EEENSB_IJNSC_ILi0EEES11_S11_EEEEENSB_IJNSA_10UnderscoreES14_S14_EEEEENS7_6detail27Sm100ImplicitGemmTileTraitsINSA_25SM100_TMA_2SM_LOAD_IM2COLENSA_14ComposedLayoutINSA_7SwizzleILi2ELi4ELi3EEENSA_18smem_ptr_flag_bitsILi8EEENSZ_INSB_IJNSC_ILi8EEESJ_EEENSB_IJSJ_SE_EEEEEEEvEENS18_INSA_18SM100_TMA_2SM_LOADES1J_vEEEENS_8epilogue10collective18CollectiveEpilogueINS1O_23Sm100TmaWarpSpecializedILi2ELi2ELi64ELb0ELb0EEEJNSB_IJSI_SI_SK_EEENSB_IJNSZ_ISI_SE_EENSZ_ISJ_SE_EEEEESM_NSB_IJNSB_IJllllEEESE_S11_EEESM_S1Y_NS1O_6fusion15FusionCallbacksIS1S_NS1Z_17LinearCombinationISM_fSM_fLNS_15FloatRoundStyleE2EEES1T_S1W_JEEENSA_5SM1004TMEM4LOAD26SM100_TMEM_LOAD_32dp32b64xENSA_20SM90_TMA_LOAD_IM2COLES1J_NSA_39AutoVectorizingCopyWithAssumedAlignmentILi128EEENSA_21SM90_TMA_STORE_IM2COLES1J_S2B_S2B_EEEvvEEEEvNT_6ParamsE:
        .type           _ZN7cutlass13device_kernelINS_4conv6kernel13ConvUniversalINS1_16ConvProblemShapeILNS1_8OperatorE0ELi3EEENS1_10collective14CollectiveConvINS1_47MainloopSm100TmaUmmaWarpSpecializedImplicitGemmILS5_0ELi16ELi3ELi1ELi2EN4cute5tupleIJNSA_1CILi2EEENSC_ILi1EEESE_EEEEENSB_IJNSC_ILi256EEENSC_ILi128EEENSB_IJNSC_ILi64EEEEEEEEENS_12float_e4m3_tESM_NSA_8TiledMMAINSA_8MMA_AtomIJNSA_10MMA_TraitsINSA_25SM100_MMA_F8F6F4_2x1SM_SSEJSM_SM_fSH_SI_NSA_17integral_constantINSA_4UMMA5MajorELST_0EEESU_NSR_INSS_7ScaleInELSV_0EEESW_EEEEEENSA_6LayoutINSB_IJSE_SE_SE_EEENSB_IJNSC_ILi0EEES11_S11_EEEEENSB_IJNSA_10UnderscoreES14_S14_EEEEENS7_6detail27Sm100ImplicitGemmTileTraitsINSA_25SM100_TMA_2SM_LOAD_IM2COLENSA_14ComposedLayoutINSA_7SwizzleILi2ELi4ELi3EEENSA_18smem_ptr_flag_bitsILi8EEENSZ_INSB_IJNSC_ILi8EEESJ_EEENSB_IJSJ_SE_EEEEEEEvEENS18_INSA_18SM100_TMA_2SM_LOADES1J_vEEEENS_8epilogue10collective18CollectiveEpilogueINS1O_23Sm100TmaWarpSpecializedILi2ELi2ELi64ELb0ELb0EEEJNSB_IJSI_SI_SK_EEENSB_IJNSZ_ISI_SE_EENSZ_ISJ_SE_EEEEESM_NSB_IJNSB_IJllllEEESE_S11_EEESM_S1Y_NS1O_6fusion15FusionCallbacksIS1S_NS1Z_17LinearCombinationISM_fSM_fLNS_15FloatRoundStyleE2EEES1T_S1W_JEEENSA_5SM1004TMEM4LOAD26SM100_TMEM_LOAD_32dp32b64xENSA_20SM90_TMA_LOAD_IM2COLES1J_NSA_39AutoVectorizingCopyWithAssumedAlignmentILi128EEENSA_21SM90_TMA_STORE_IM2COLES1J_S2B_S2B_EEEvvEEEEvNT_6ParamsE,@function
        .size           _ZN7cutlass13device_kernelINS_4conv6kernel13ConvUniversalINS1_16ConvProblemShapeILNS1_8OperatorE0ELi3EEENS1_10collective14CollectiveConvINS1_47MainloopSm100TmaUmmaWarpSpecializedImplicitGemmILS5_0ELi16ELi3ELi1ELi2EN4cute5tupleIJNSA_1CILi2EEENSC_ILi1EEESE_EEEEENSB_IJNSC_ILi256EEENSC_ILi128EEENSB_IJNSC_ILi64EEEEEEEEENS_12float_e4m3_tESM_NSA_8TiledMMAINSA_8MMA_AtomIJNSA_10MMA_TraitsINSA_25SM100_MMA_F8F6F4_2x1SM_SSEJSM_SM_fSH_SI_NSA_17integral_constantINSA_4UMMA5MajorELST_0EEESU_NSR_INSS_7ScaleInELSV_0EEESW_EEEEEENSA_6LayoutINSB_IJSE_SE_SE_EEENSB_IJNSC_ILi0EEES11_S11_EEEEENSB_IJNSA_10UnderscoreES14_S14_EEEEENS7_6detail27Sm100ImplicitGemmTileTraitsINSA_25SM100_TMA_2SM_LOAD_IM2COLENSA_14ComposedLayoutINSA_7SwizzleILi2ELi4ELi3EEENSA_18smem_ptr_flag_bitsILi8EEENSZ_INSB_IJNSC_ILi8EEESJ_EEENSB_IJSJ_SE_EEEEEEEvEENS18_INSA_18SM100_TMA_2SM_LOADES1J_vEEEENS_8epilogue10collective18CollectiveEpilogueINS1O_23Sm100TmaWarpSpecializedILi2ELi2ELi64ELb0ELb0EEEJNSB_IJSI_SI_SK_EEENSB_IJNSZ_ISI_SE_EENSZ_ISJ_SE_EEEEESM_NSB_IJNSB_IJllllEEESE_S11_EEESM_S1Y_NS1O_6fusion15FusionCallbacksIS1S_NS1Z_17LinearCombinationISM_fSM_fLNS_15FloatRoundStyleE2EEES1T_S1W_JEEENSA_5SM1004TMEM4LOAD26SM100_TMEM_LOAD_32dp32b64xENSA_20SM90_TMA_LOAD_IM2COLES1J_NSA_39AutoVectorizingCopyWithAssumedAlignmentILi128EEENSA_21SM90_TMA_STORE_IM2COLES1J_S2B_S2B_EEEvvEEEEvNT_6ParamsE,(.L_x_191 - _ZN7cutlass13device_kernelINS_4conv6kernel13ConvUniversalINS1_16ConvProblemShapeILNS1_8OperatorE0ELi3EEENS1_10collective14CollectiveConvINS1_47MainloopSm100TmaUmmaWarpSpecializedImplicitGemmILS5_0ELi16ELi3ELi1ELi2EN4cute5tupleIJNSA_1CILi2EEENSC_ILi1EEESE_EEEEENSB_IJNSC_ILi256EEENSC_ILi128EEENSB_IJNSC_ILi64EEEEEEEEENS_12float_e4m3_tESM_NSA_8TiledMMAINSA_8MMA_AtomIJNSA_10MMA_TraitsINSA_25SM100_MMA_F8F6F4_2x1SM_SSEJSM_SM_fSH_SI_NSA_17integral_constantINSA_4UMMA5MajorELST_0EEESU_NSR_INSS_7ScaleInELSV_0EEESW_EEEEEENSA_6LayoutINSB_IJSE_SE_SE_EEENSB_IJNSC_ILi0EEES11_S11_EEEEENSB_IJNSA_10UnderscoreES14_S14_EEEEENS7_6detail27Sm100ImplicitGemmTileTraitsINSA_25SM100_TMA_2SM_LOAD_IM2COLENSA_14ComposedLayoutINSA_7SwizzleILi2ELi4ELi3EEENSA_18smem_ptr_flag_bitsILi8EEENSZ_INSB_IJNSC_ILi8EEESJ_EEENSB_IJSJ_SE_EEEEEEEvEENS18_INSA_18SM100_TMA_2SM_LOADES1J_vEEEENS_8epilogue10collective18CollectiveEpilogueINS1O_23Sm100TmaWarpSpecializedILi2ELi2ELi64ELb0ELb0EEEJNSB_IJSI_SI_SK_EEENSB_IJNSZ_ISI_SE_EENSZ_ISJ_SE_EEEEESM_NSB_IJNSB_IJllllEEESE_S11_EEESM_S1Y_NS1O_6fusion15FusionCallbacksIS1S_NS1Z_17LinearCombinationISM_fSM_fLNS_15FloatRoundStyleE2EEES1T_S1W_JEEENSA_5SM1004TMEM4LOAD26SM100_TMEM_LOAD_32dp32b64xENSA_20SM90_TMA_LOAD_IM2COLES1J_NSA_39AutoVectorizingCopyWithAssumedAlignmentILi128EEENSA_21SM90_TMA_STORE_IM2COLES1J_S2B_S2B_EEEvvEEEEvNT_6ParamsE)
        .other          _ZN7cutlass13device_kernelINS_4conv6kernel13ConvUniversalINS1_16ConvProblemShapeILNS1_8OperatorE0ELi3EEENS1_10collective14CollectiveConvINS1_47MainloopSm100TmaUmmaWarpSpecializedImplicitGemmILS5_0ELi16ELi3ELi1ELi2EN4cute5tupleIJNSA_1CILi2EEENSC_ILi1EEESE_EEEEENSB_IJNSC_ILi256EEENSC_ILi128EEENSB_IJNSC_ILi64EEEEEEEEENS_12float_e4m3_tESM_NSA_8TiledMMAINSA_8MMA_AtomIJNSA_10MMA_TraitsINSA_25SM100_MMA_F8F6F4_2x1SM_SSEJSM_SM_fSH_SI_NSA_17integral_constantINSA_4UMMA5MajorELST_0EEESU_NSR_INSS_7ScaleInELSV_0EEESW_EEEEEENSA_6LayoutINSB_IJSE_SE_SE_EEENSB_IJNSC_ILi0EEES11_S11_EEEEENSB_IJNSA_10UnderscoreES14_S14_EEEEENS7_6detail27Sm100ImplicitGemmTileTraitsINSA_25SM100_TMA_2SM_LOAD_IM2COLENSA_14ComposedLayoutINSA_7SwizzleILi2ELi4ELi3EEENSA_18smem_ptr_flag_bitsILi8EEENSZ_INSB_IJNSC_ILi8EEESJ_EEENSB_IJSJ_SE_EEEEEEEvEENS18_INSA_18SM100_TMA_2SM_LOADES1J_vEEEENS_8epilogue10collective18CollectiveEpilogueINS1O_23Sm100TmaWarpSpecializedILi2ELi2ELi64ELb0ELb0EEEJNSB_IJSI_SI_SK_EEENSB_IJNSZ_ISI_SE_EENSZ_ISJ_SE_EEEEESM_NSB_IJNSB_IJllllEEESE_S11_EEESM_S1Y_NS1O_6fusion15FusionCallbacksIS1S_NS1Z_17LinearCombinationISM_fSM_fLNS_15FloatRoundStyleE2EEES1T_S1W_JEEENSA_5SM1004TMEM4LOAD26SM100_TMEM_LOAD_32dp32b64xENSA_20SM90_TMA_LOAD_IM2COLES1J_NSA_39AutoVectorizingCopyWithAssumedAlignmentILi128EEENSA_21SM90_TMA_STORE_IM2COLES1J_S2B_S2B_EEEvvEEEEvNT_6ParamsE,@"STO_CUDA_ENTRY STV_DEFAULT"
_ZN7cutlass13device_kernelINS_4conv6kernel13ConvUniversalINS1_16ConvProblemShapeILNS1_8OperatorE0ELi3EEENS1_10collective14CollectiveConvINS1_47MainloopSm100TmaUmmaWarpSpecializedImplicitGemmILS5_0ELi16ELi3ELi1ELi2EN4cute5tupleIJNSA_1CILi2EEENSC_ILi1EEESE_EEEEENSB_IJNSC_ILi256EEENSC_ILi128EEENSB_IJNSC_ILi64EEEEEEEEENS_12float_e4m3_tESM_NSA_8TiledMMAINSA_8MMA_AtomIJNSA_10MMA_TraitsINSA_25SM100_MMA_F8F6F4_2x1SM_SSEJSM_SM_fSH_SI_NSA_17integral_constantINSA_4UMMA5MajorELST_0EEESU_NSR_INSS_7ScaleInELSV_0EEESW_EEEEEENSA_6LayoutINSB_IJSE_SE_SE_EEENSB_IJNSC_ILi0EEES11_S11_EEEEENSB_IJNSA_10UnderscoreES14_S14_EEEEENS7_6detail27Sm100ImplicitGemmTileTraitsINSA_25SM100_TMA_2SM_LOAD_IM2COLENSA_14ComposedLayoutINSA_7SwizzleILi2ELi4ELi3EEENSA_18smem_ptr_flag_bitsILi8EEENSZ_INSB_IJNSC_ILi8EEESJ_EEENSB_IJSJ_SE_EEEEEEEvEENS18_INSA_18SM100_TMA_2SM_LOADES1J_vEEEENS_8epilogue10collective18CollectiveEpilogueINS1O_23Sm100TmaWarpSpecializedILi2ELi2ELi64ELb0ELb0EEEJNSB_IJSI_SI_SK_EEENSB_IJNSZ_ISI_SE_EENSZ_ISJ_SE_EEEEESM_NSB_IJNSB_IJllllEEESE_S11_EEESM_S1Y_NS1O_6fusion15FusionCallbacksIS1S_NS1Z_17LinearCombinationISM_fSM_fLNS_15FloatRoundStyleE2EEES1T_S1W_JEEENSA_5SM1004TMEM4LOAD26SM100_TMEM_LOAD_32dp32b64xENSA_20SM90_TMA_LOAD_IM2COLES1J_NSA_39AutoVectorizingCopyWithAssumedAlignmentILi128EEENSA_21SM90_TMA_STORE_IM2COLES1J_S2B_S2B_EEEvvEEEEvNT_6ParamsE:
[----:B------:R-:W1:Y:S01]  /*0000*/  LDC R1, c[0x0][0x37c] ;  /* 0x0000df00ff017b82 */ /* 0x000e620000000800 */
[----:B------:R-:W2:Y:S01]  /*0010*/  S2R R164, SR_TID.X ;  /* 0x0000000000a47919 */ /* 0x000ea20000002100 */
[----:B------:R-:W3:Y:S06]  /*0020*/  LDCU.64 UR8, c[0x0][0x990] ;  /* 0x00013200ff0877ac */ /* 0x000eec0008000a00 */
[----:B------:R-:W4:Y:S01]  /*0030*/  S2UR UR45, SR_CgaCtaId ;  /* 0x00000000002d79c3 */ /* 0x000f220000008800 */
[----:B-1----:R-:W-:Y:S01]  /*0040*/  VIADD R1, R1, 0xfffffff8 ;  /* 0xfffffff801017836 */ /* 0x002fe20000000000 */
[----:B------:R-:W-:-:S02]  /*0050*/  PRMT R167, RZ, 0x7610, R167 ;  /* 0x00007610ffa77816 */ /* 0x000fc400000000a7 */
[----:B------:R-:W-:Y:S02]  /*0060*/  ELECT P1, URZ, PT ;  /* 0x0000000000ff782f */ /* 0x000fe40003820000 */
[----:B------:R-:W-:Y:S01]  /*0070*/  R2UR UR49, R1 ;  /* 0x00000000013172ca */ /* 0x000fe200000e0000 */
[----:B---3--:R-:W-:-:S04]  /*0080*/  UISETP.NE.U32.AND UP0, UPT, UR8, URZ, UPT ;  /* 0x000000ff0800728c */ /* 0x008fc8000bf05070 */
[----:B------:R-:W-:Y:S02]  /*0090*/  UISETP.NE.AND.EX UP0, UPT, UR9, URZ, UPT, UP0 ;  /* 0x000000ff0900728c */ /* 0x000fe4000bf05300 */
[----:B----4-:R-:W-:Y:S02]  /*00a0*/  ULOP3.LUT UR31, UR45, 0x1, URZ, 0xc0, !UPT ;  /* 0x000000012d1f7892 */ /* 0x010fe4000f8ec0ff */
[----:B------:R-:W-:Y:S01]  /*00b0*/  ULOP3.LUT UR30, UR45, 0x1, URZ, 0x3c, !UPT ;  /* 0x000000012d1e7892 */ /* 0x000fe2000f8e3cff */
[----:B--2---:R-:W-:-:S05]  /*00c0*/  SHF.R.U32.HI R168, RZ, 0x5, R164 ;  /* 0x00000005ffa87819 */ /* 0x004fca00000116a4 */
[----:B------:R-:W1:Y:S02]  /*00d0*/  SHFL.IDX PT, R0, R168, RZ, 0x1f ;  /* 0x00001fffa8007589 */ /* 0x000e6400000e0000 */
[----:B-1----:R-:W-:Y:S01]  /*00e0*/  R2UR UR18, R0 ;  /* 0x00000000001272ca */ /* 0x002fe200000e0000 */
[----:B------:R-:W-:-:S14]  /*00f0*/  BRA.U UP0, `(.L_x_0) ;  /* 0x0000000100307547 */ /* 0x000fdc000b800000 */
[----:B------:R-:W1:Y:S02]  /*0100*/  LDCU.64 UR4, c[0x0][0x988] ;  /* 0x00013100ff0477ac */ /* 0x000e640008000a00 */
[----:B-1----:R-:W-:-:S04]  /*0110*/  UISETP.NE.U32.AND UP0, UPT, UR4, URZ, UPT ;  /* 0x000000ff0400728c */ /* 0x002fc8000bf05070 */
[----:B------:R-:W-:-:S09]  /*0120*/  UISETP.NE.AND.EX UP0, UPT, UR5, URZ, UPT, UP0 ;  /* 0x000000ff0500728c */ /* 0x000fd2000bf05300 */
[----:B------:R-:W-:Y:S05]  /*0130*/  BRA.U !UP0, `(.L_x_1) ;  /* 0x0000000108147547 */ /* 0x000fea000b800000 */
[----:B------:R-:W1:Y:S01]  /*0140*/  LDC.64 R2, c[0x0][0x988] ;  /* 0x00026200ff027b82 */ /* 0x000e620000000a00 */
[----:B------:R-:W1:Y:S02]  /*0150*/  LDCU.64 UR4, c[0x0][0x358] ;  /* 0x00006b00ff0477ac */ /* 0x000e640008000a00 */
[----:B-1----:R1:W5:Y:S01]  /*0160*/  LDG.E R73, desc[UR4][R2.64] ;  /* 0x0000000402497981 */ /* 0x002362000c1e1900 */
[----:B------:R-:W-:Y:S01]  /*0170*/  HFMA2 R167, -RZ, RZ, 0, 5.9604644775390625e-08 ;  /* 0x00000001ffa77431 */ /* 0x000fe200000001ff */
[----:B------:R-:W-:Y:S05]  /*0180*/  BRA `(.L_x_0) ;  /* 0x00000000000c7947 */ /* 0x000fea0003800000 */
.L_x_1:
[----:B------:R-:W1:Y:S01]  /*0190*/  LDCU UR4, c[0x0][0x980] ;  /* 0x00013000ff0477ac */ /* 0x000e620008000800 */
[----:B------:R-:W-:Y:S01]  /*01a0*/  HFMA2 R167, -RZ, RZ, 0, 5.9604644775390625e-08 ;  /* 0x00000001ffa77431 */ /* 0x000fe200000001ff */
[----:B-1----:R-:W-:-:S07]  /*01b0*/  MOV R73, UR4 ;  /* 0x0000000400497c02 */ /* 0x002fce0008000f00 */
.L_x_0:
[----:B------:R-:W2:Y:S02]  /*01c0*/  LDCU.64 UR4, c[0x0][0x9b0] ;  /* 0x00013600ff0477ac */ /* 0x000ea40008000a00 */
[----:B--2---:R-:W-:-:S04]  /*01d0*/  UISETP.NE.U32.AND UP0, UPT, UR4, URZ, UPT ;  /* 0x000000ff0400728c */ /* 0x004fc8000bf05070 */
[----:B------:R-:W-:-:S09]  /*01e0*/  UISETP.NE.AND.EX UP0, UPT, UR5, URZ, UPT, UP0 ;  /* 0x000000ff0500728c */ /* 0x000fd2000bf05300 */
[----:B------:R-:W-:Y:S05]  /*01f0*/  BRA.U UP0, `(.L_x_2) ;  /* 0x0000000100287547 */ /* 0x000fea000b800000 */
[----:B------:R-:W2:Y:S02]  /*0200*/  LDCU.64 UR4, c[0x0][0x9a8] ;  /* 0x00013500ff0477ac */ /* 0x000ea40008000a00 */
[----:B--2---:R-:W-:-:S04]  /*0210*/  UISETP.NE.U32.AND UP0, UPT, UR4, URZ, UPT ;  /* 0x000000ff0400728c */ /* 0x004fc8000bf05070 */
[----:B------:R-:W-:-:S09]  /*0220*/  UISETP.NE.AND.EX UP0, UPT, UR5, URZ, UPT, UP0 ;  /* 0x000000ff0500728c */ /* 0x000fd2000bf05300 */
[----:B------:R-:W-:Y:S05]  /*0230*/  BRA.U !UP0, `(.L_x_3) ;  /* 0x0000000108107547 */ /* 0x000fea000b800000 */
[----:B------:R-:W2:Y:S01]  /*0240*/  LDC.64 R70, c[0x0][0x9a8] ;  /* 0x00026a00ff467b82 */ /* 0x000ea20000000a00 */
[----:B------:R-:W2:Y:S02]  /*0250*/  LDCU.64 UR4, c[0x0][0x358] ;  /* 0x00006b00ff0477ac */ /* 0x000ea40008000a00 */
[----:B--2---:R2:W5:Y:S01]  /*0260*/  LDG.E R70, desc[UR4][R70.64] ;  /* 0x0000000446467981 */ /* 0x004562000c1e1900 */
[----:B------:R-:W-:Y:S05]  /*0270*/  BRA `(.L_x_2) ;  /* 0x0000000000087947 */ /* 0x000fea0003800000 */
.L_x_3:
[----:B------:R-:W2:Y:S02]  /*0280*/  LDCU UR4, c[0x0][0x9a0] ;  /* 0x00013400ff0477ac */ /* 0x000ea40008000800 */
[----:B--2---:R-:W-:Y:S02]  /*0290*/  MOV R70, UR4 ;  /* 0x0000000400467c02 */ /* 0x004fe40008000f00 */
.L_x_2:
[----:B------:R-:W-:Y:S01]  /*02a0*/  IMAD.U32 R0, RZ, RZ, UR18 ;  /* 0x00000012ff007e24 */ /* 0x000fe2000f8e00ff */
[----:B------:R-:W-:Y:S04]  /*02b0*/  BSSY.RECONVERGENT B0, `(.L_x_4) ;  /* 0x000000c000007945 */ /* 0x000fe80003800200 */
[C---:B------:R-:W-:Y:S02]  /*02c0*/  ISETP.NE.OR P2, PT, R0.reuse, 0x1, !P1 ;  /* 0x000000010000780c */ /* 0x040fe40004f45670 */
[----:B------:R-:W-:-:S11]  /*02d0*/  ISETP.NE.OR P0, PT, R0, 0x3, !P1 ;  /* 0x000000030000780c */ /* 0x000fd60004f05670 */
[----:B------:R-:W-:Y:S05]  /*02e0*/  @P2 BRA `(.L_x_5) ;  /* 0x0000000000202947 */ /* 0x000fea0003800000 */
[----:B------:R-:W3:Y:S02]  /*02f0*/  LDCU.64 UR4, c[0x0][0x348] ;  /* 0x00006900ff0477ac */ /* 0x000ee40008000a00 */
[----:B---3--:R-:W-:Y:S02]  /*0300*/  UIADD3 UR6, UP1, UPT, UR4, 0x80, URZ ;  /* 0x0000008004067890 */ /* 0x008fe4000ff3e0ff */
[----:B------:R-:W-:Y:S02]  /*0310*/  UIADD3 UR4, UP0, UPT, UR4, 0x200, URZ ;  /* 0x0000020004047890 */ /* 0x000fe4000ff1e0ff */
[----:B------:R-:W-:Y:S02]  /*0320*/  UIADD3.X UR7, UPT, UPT, URZ, UR5, URZ, UP1, !UPT ;  /* 0x00000005ff077290 */ /* 0x000fe40008ffe4ff */
[----:B------:R-:W-:-:S07]  /*0330*/  UIADD3.X UR5, UPT, UPT, URZ, UR5, URZ, UP0, !UPT ;  /* 0x00000005ff057290 */ /* 0x000fce00087fe4ff */
[----:B------:R3:W-:Y:S02]  /*0340*/  UTMACCTL.PF [UR6] ;  /* 0x00000000060079b9 */ /* 0x0007e40008040000 */
[----:B------:R3:W-:Y:S02]  /*0350*/  UTMACCTL.PF [UR4] ;  /* 0x00000000040079b9 */ /* 0x0007e40008040000 */
[----:B---3--:R-:W-:Y:S01]  /*0360*/  NOP ;  /* 0x0000000000007918 */ /* 0x008fe20000000000 */
.L_x_5:
[----:B------:R-:W-:Y:S05]  /*0370*/  BSYNC.RECONVERGENT B0 ;  /* 0x0000000000007941 */ /* 0x000fea0003800200 */
.L_x_4:
[----:B------:R-:W-:Y:S04]  /*0380*/  BSSY.RECONVERGENT B0, `(.L_x_6) ;  /* 0x000000a000007945 */ /* 0x000fe80003800200 */
        /* <DEDUP_REMOVED lines=9> */
.L_x_7:
[----:B------:R-:W-:Y:S05]  /*0420*/  BSYNC.RECONVERGENT B0 ;  /* 0x0000000000007941 */ /* 0x000fea0003800200 */
.L_x_6:
[----:B------:R-:W3:Y:S01]  /*0430*/  LDCU.64 UR4, c[0x0][0x988] ;  /* 0x00013100ff0477ac */ /* 0x000ee20008000a00 */
[----:B------:R-:W-:Y:S02]  /*0440*/  UISETP.EQ.U32.AND UP2, UPT, UR8, URZ, UPT ;  /* 0x000000ff0800728c */ /* 0x000fe4000bf42070 */
[----:B------:R-:W-:Y:S02]  /*0450*/  UPLOP3.LUT UP3, UPT, UPT, UPT, UPT, 0x80, 0x8 ;  /* 0x000000000008789c */ /* 0x000fe40003f6f070 */
[----:B---3--:R-:W-:-:S04]  /*0460*/  UISETP.NE.U32.AND UP0, UPT, UR4, URZ, UPT ;  /* 0x000000ff0400728c */ /* 0x008fc8000bf05070 */
[----:B------:R-:W-:-:S04]  /*0470*/  UISETP.NE.AND.EX UP1, UPT, UR5, URZ, UPT, UP0 ;  /* 0x000000ff0500728c */ /* 0x000fc8000bf25300 */
[----:B------:R-:W-:-:S04]  /*0480*/  UISETP.EQ.OR.EX UP4, UPT, UR9, URZ, !UP1, UP2 ;  /* 0x000000ff0900728c */ /* 0x000fc8000cf82720 */
[----:B------:R-:W-:-:S06]  /*0490*/  UP2UR UR4, UPR, URZ, 0x10 ;  /* 0x00000010ff047883 */ /* 0x000fcc0008000000 */
[----:B------:R-:W-:Y:S01]  /*04a0*/  MOV R177, UR4 ;  /* 0x0000000400b17c02 */ /* 0x000fe20008000f00 */
[----:B------:R-:W-:Y:S06]  /*04b0*/  BRA.U !UP4, `(.L_x_8) ;  /* 0x000000010c207547 */ /* 0x000fec000b800000 */
[----:B------:R-:W-:Y:S01]  /*04c0*/  UISETP.NE.U32.AND UP2, UPT, UR8, URZ, UPT ;  /* 0x000000ff0800728c */ /* 0x000fe2000bf45070 */
[----:B-----5:R-:W-:Y:S01]  /*04d0*/  FSETP.NEU.AND P0, PT, R73, RZ, PT ;  /* 0x000000ff4900720b */ /* 0x020fe20003f0d000 */
[----:B------:R-:W-:Y:S02]  /*04e0*/  USEL UR4, URZ, 0xffffffff, UP1 ;  /* 0xffffffffff047887 */ /* 0x000fe40008800000 */
[----:B------:R-:W-:-:S10]  /*04f0*/  UISETP.NE.AND.EX UP2, UPT, UR9, URZ, UPT, UP2 ;  /* 0x000000ff0900728c */ /* 0x000fd4000bf45320 */
[----:B------:R-:W-:Y:S01]  /*0500*/  VOTEU.ANY UP0, P0 ;  /* 0x0000000000ff7886 */ /* 0x000fe20000000100 */
[----:B------:R-:W-:-:S04]  /*0510*/  @!UP2 USEL UR4, URZ, 0xffffffff, UP0 ;  /* 0xffffffffff04a887 */ /* 0x000fc80008000000 */
[----:B------:R-:W-:-:S04]  /*0520*/  ULOP3.LUT UR4, UR4, 0x1, URZ, 0xc0, !UPT ;  /* 0x0000000104047892 */ /* 0x000fc8000f8ec0ff */
[----:B------:R-:W-:-:S11]  /*0530*/  UISETP.NE.U32.AND UP3, UPT, UR4, 0x1, UPT ;  /* 0x000000010400788c */ /* 0x000fd6000bf65070 */
.L_x_8:
[----:B------:R-:W3:Y:S01]  /*0540*/  SHFL.IDX PT, R0, R168, RZ, 0x1f ;  /* 0x00001fffa8007589 */ /* 0x000ee200000e0000 */
[----:B------:R-:W-:Y:S02]  /*0550*/  UISETP.NE.AND UP5, UPT, UR18, 0x2, UPT ;  /* 0x000000021200788c */ /* 0x000fe4000bfa5270 */
[----:B------:R-:W-:Y:S02]  /*0560*/  UISETP.NE.AND UP0, UPT, UR18, 0x2, UPT ;  /* 0x000000021200788c */ /* 0x000fe4000bf05270 */
[----:B------:R-:W-:Y:S02]  /*0570*/  UISETP.NE.OR UP2, UPT, UR31, URZ, UP5 ;  /* 0x000000ff1f00728c */ /* 0x000fe4000af45670 */
[----:B------:R-:W-:-:S04]  /*0580*/  USEL UR48, URZ, 0x1, UP0 ;  /* 0x00000001ff307887 */ /* 0x000fc80008000000 */
[----:B------:R-:W-:Y:S02]  /*0590*/  PLOP3.LUT P3, PT, P1, PT, UP2, 0xae, 0xea ;  /* 0x0000000000ea781c */ /* 0x000fe40000f6f52e */
[----:B---3--:R-:W-:-:S13]  /*05a0*/  ISETP.NE.AND P0, PT, R0, RZ, PT ;  /* 0x000000ff0000720c */ /* 0x008fda0003f05270 */
[----:B------:R-:W-:Y:S05]  /*05b0*/  @P0 BRA `(.L_x_9) ;  /* 0x0000000000b00947 */ /* 0x000fea0003800000 */
[----:B------:R-:W-:Y:S01]  /*05c0*/  ELECT P0, URZ, PT ;  /* 0x0000000000ff782f */ /* 0x000fe20003800000 */
[----:B------:R-:W-:-:S12]  /*05d0*/  BSSY.RECONVERGENT B0, `(.L_x_9) ;  /* 0x000002a000007945 */ /* 0x000fd80003800200 */
[----:B------:R-:W-:Y:S05]  /*05e0*/  @!P0 BRA `(.L_x_10) ;  /* 0x0000000000a08947 */ /* 0x000fea0003800000 */
[----:B------:R-:W-:Y:S01]  /*05f0*/  UMOV UR4, 0x400 ;  /* 0x0000040000047882 */ /* 0x000fe20000000000 */
[----:B------:R-:W-:Y:S01]  /*0600*/  UMOV UR6, 0x1 ;  /* 0x0000000100067882 */ /* 0x000fe20000000000 */
[----:B------:R-:W-:Y:S02]  /*0610*/  ULEA UR4, UR45, UR4, 0x18 ;  /* 0x000000042d047291 */ /* 0x000fe4000f8ec0ff */
[----:B------:R-:W-:-:S04]  /*0620*/  UIADD3 UR6, UPT, UPT, -UR6, 0x100000, URZ ;  /* 0x0010000006067890 */ /* 0x000fc8000fffe1ff */
[----:B------:R-:W-:Y:S02]  /*0630*/  USHF.L.U32 UR7, UR6, 0xb, URZ ;  /* 0x0000000b06077899 */ /* 0x000fe400080006ff */
[----:B------:R-:W-:Y:S01]  /*0640*/  USHF.L.U32 UR6, UR6, 0x1, URZ ;  /* 0x0000000106067899 */ /* 0x000fe200080006ff */
[----:B------:R-:W3:Y:S11]  /*0650*/  FENCE.VIEW.ASYNC.S ;  /* 0x00000000000073c6 */ /* 0x000ef60000000000 */
[----:B---3--:R3:W4:Y:S01]  /*0660*/  SYNCS.EXCH.64 URZ, [UR4], UR6 ;  /* 0x0000000604ff75b2 */ /* 0x0087220008000100 */
[----:B------:R3:W1:Y:S01]  /*0670*/  SYNCS.EXCH.64 URZ, [UR4+0x80], UR6 ;  /* 0x0000800604ff75b2 */ /* 0x0006620008000100 */
        /* <DEDUP_REMOVED lines=29> */
[----:B------:R3:W1:Y:S02]  /*0850*/  SYNCS.EXCH.64 URZ, [UR4+0xf8], UR6 ;  /* 0x0000f80604ff75b2 */ /* 0x0006640008000100 */
[----:B---34-:R-:W-:Y:S01]  /*0860*/  NOP ;  /* 0x0000000000007918 */ /* 0x018fe20000000000 */
.L_x_10:
[----:B------:R-:W-:Y:S05]  /*0870*/  BSYNC.RECONVERGENT B0 ;  /* 0x0000000000007941 */ /* 0x000fea0003800200 */
.L_x_9:
[----:B------:R-:W3:Y:S01]  /*0880*/  SHFL.IDX PT, R0, R168, RZ, 0x1f ;  /* 0x00001fffa8007589 */ /* 0x000ee200000e0000 */
[----:B------:R-:W-:Y:S01]  /*0890*/  NOP ;  /* 0x0000000000007918 */ /* 0x000fe20000000000 */
[----:B---3--:R-:W-:-:S13]  /*08a0*/  ISETP.NE.AND P0, PT, R0, 0x1, PT ;  /* 0x000000010000780c */ /* 0x008fda0003f05270 */
[----:B------:R-:W-:Y:S05]  /*08b0*/  @P0 BRA `(.L_x_11) ;  /* 0x0000000000440947 */ /* 0x000fea0003800000 */
[----:B------:R-:W-:Y:S01]  /*08c0*/  UMOV UR4, 0x400 ;  /* 0x0000040000047882 */ /* 0x000fe20000000000 */
[----:B------:R-:W-:Y:S01]  /*08d0*/  UMOV UR8, 0x20 ;  /* 0x0000002000087882 */ /* 0x000fe20000000000 */
[----:B------:R-:W-:Y:S01]  /*08e0*/  UMOV UR6, 0x80 ;  /* 0x0000008000067882 */ /* 0x000fe20000000000 */
[----:B------:R-:W-:Y:S02]  /*08f0*/  ULEA UR4, UR45, UR4, 0x18 ;  /* 0x000000042d047291 */ /* 0x000fe4000f8ec0ff */
[----:B------:R-:W-:-:S04]  /*0900*/  UIADD3 UR8, UPT, UPT, -UR8, 0x100000, URZ ;  /* 0x0010000008087890 */ /* 0x000fc8000fffe1ff */
[----:B------:R-:W-:Y:S02]  /*0910*/  USHF.L.U32 UR9, UR8, 0xb, URZ ;  /* 0x0000000b08097899 */ /* 0x000fe400080006ff */
[----:B------:R-:W-:Y:S02]  /*0920*/  USHF.L.U32 UR8, UR8, 0x1, URZ ;  /* 0x0000000108087899 */ /* 0x000fe400080006ff */
[----:B------:R-:W-:-:S04]  /*0930*/  UIADD3 UR6, UPT, UPT, -UR6, 0x100000, URZ ;  /* 0x0010000006067890 */ /* 0x000fc8000fffe1ff */
[----:B------:R-:W-:Y:S02]  /*0940*/  USHF.L.U32 UR7, UR6, 0xb, URZ ;  /* 0x0000000b06077899 */ /* 0x000fe400080006ff */
[----:B------:R-:W-:Y:S01]  /*0950*/  USHF.L.U32 UR6, UR6, 0x1, URZ ;  /* 0x0000000106067899 */ /* 0x000fe200080006ff */
[----:B------:R-:W-:Y:S01]  /*0960*/  ELECT P0, URZ, PT ;  /* 0x0000000000ff782f */ /* 0x000fe20003800000 */
[----:B------:R-:W3:Y:S02]  /*0970*/  FENCE.VIEW.ASYNC.S ;  /* 0x00000000000073c6 */ /* 0x000ee40000000000 */
[----:B---3--:R3:W4:Y:S08]  /*0980*/  SYNCS.EXCH.64 URZ, [UR4+0x100], UR8 ;  /* 0x0001000804ff75b2 */ /* 0x0087300008000100 */
[----:B------:R3:W1:Y:S01]  /*0990*/  SYNCS.EXCH.64 URZ, [UR4+0x110], UR6 ;  /* 0x0001100604ff75b2 */ /* 0x0006620008000100 */
[----:B------:R3:W1:Y:S01]  /*09a0*/  SYNCS.EXCH.64 URZ, [UR4+0x108], UR8 ;  /* 0x0001080804ff75b2 */ /* 0x0006620008000100 */
[----:B------:R3:W1:Y:S01]  /*09b0*/  SYNCS.EXCH.64 URZ, [UR4+0x118], UR6 ;  /* 0x0001180604ff75b2 */ /* 0x0006620008000100 */
[----:B------:R-:W-:Y:S01]  /*09c0*/  NOP ;  /* 0x0000000000007918 */ /* 0x000fe20000000000 */
.L_x_11:
[----:B------:R-:W2:Y:S01]  /*09d0*/  SHFL.IDX PT, R0, R168, RZ, 0x1f ;  /* 0x00001fffa8007589 */ /* 0x000ea200000e0000 */
[----:B------:R-:W-:Y:S01]  /*09e0*/  NOP ;  /* 0x0000000000007918 */ /* 0x000fe20000000000 */
[----:B--2---:R-:W-:-:S13]  /*09f0*/  ISETP.NE.AND P0, PT, R0, 0x3, PT ;  /* 0x000000030000780c */ /* 0x004fda0003f05270 */
[----:B------:R-:W-:Y:S05]  /*0a00*/  @P0 BRA `(.L_x_12) ;  /* 0x00000000002c0947 */ /* 0x000fea0003800000 */
[----:B---3--:R-:W-:Y:S01]  /*0a10*/  UMOV UR4, 0x400 ;  /* 0x0000040000047882 */ /* 0x008fe20000000000 */
[----:B------:R-:W-:Y:S01]  /*0a20*/  UMOV UR6, 0x20 ;  /* 0x0000002000067882 */ /* 0x000fe20000000000 */
[----:B------:R-:W-:Y:S02]  /*0a30*/  ULEA UR4, UR45, UR4, 0x18 ;  /* 0x000000042d047291 */ /* 0x000fe4000f8ec0ff */
[----:B------:R-:W-:-:S04]  /*0a40*/  UIADD3 UR6, UPT, UPT, -UR6, 0x100000, URZ ;  /* 0x0010000006067890 */ /* 0x000fc8000fffe1ff */
[----:B------:R-:W-:Y:S02]  /*0a50*/  USHF.L.U32 UR7, UR6, 0xb, URZ ;  /* 0x0000000b06077899 */ /* 0x000fe400080006ff */
[----:B------:R-:W-:Y:S01]  /*0a60*/  USHF.L.U32 UR6, UR6, 0x1, URZ ;  /* 0x0000000106067899 */ /* 0x000fe200080006ff */
[----:B------:R-:W-:Y:S01]  /*0a70*/  ELECT P0, URZ, PT ;  /* 0x0000000000ff782f */ /* 0x000fe20003800000 */
[----:B------:R-:W2:Y:S10]  /*0a80*/  FENCE.VIEW.ASYNC.S ;  /* 0x00000000000073c6 */ /* 0x000eb40000000000 */
[----:B--2---:R2:W3:Y:S01]  /*0a90*/  SYNCS.EXCH.64 URZ, [UR4+0x120], UR6 ;  /* 0x0001200604ff75b2 */ /* 0x0044e20008000100 */
[----:B------:R2:W1:Y:S01]  /*0aa0*/  SYNCS.EXCH.64 URZ, [UR4+0x128], UR6 ;  /* 0x0001280604ff75b2 */ /* 0x0004620008000100 */
[----:B------:R-:W-:Y:S01]  /*0ab0*/  NOP ;  /* 0x0000000000007918 */ /* 0x000fe20000000000 */
.L_x_12:
[----:B------:R-:W4:Y:S01]  /*0ac0*/  SHFL.IDX PT, R0, R168, RZ, 0x1f ;  /* 0x00001fffa8007589 */ /* 0x000f2200000e0000 */
[----:B------:R-:W-:Y:S01]  /*0ad0*/  NOP ;  /* 0x0000000000007918 */ /* 0x000fe20000000000 */
[----:B----4-:R-:W-:-:S13]  /*0ae0*/  ISETP.NE.AND P0, PT, R0, 0x4, PT ;  /* 0x000000040000780c */ /* 0x010fda0003f05270 */
[----:B------:R-:W-:Y:S05]  /*0af0*/  @P0 BRA `(.L_x_13) ;  /* 0x0000000000400947 */ /* 0x000fea0003800000 */
[----:B--23--:R-:W-:Y:S01]  /*0b00*/  UMOV UR4, 0x1e0 ;  /* 0x000001e000047882 */ /* 0x00cfe20000000000 */
[----:B------:R-:W-:Y:S01]  /*0b10*/  UMOV UR6, 0x400 ;  /* 0x0000040000067882 */ /* 0x000fe20000000000 */
[----:B------:R-:W-:Y:S01]  /*0b20*/  USEL UR4, UR4, 0x1a0, UP3 ;  /* 0x000001a004047887 */ /* 0x000fe20009800000 */
        /* <DEDUP_REMOVED lines=9> */
[----:B------:R-:W2:Y:S02]  /*0bc0*/  FENCE.VIEW.ASYNC.S ;  /* 0x00000000000073c6 */ /* 0x000ea40000000000 */
[----:B--2---:R4:W2:Y:S08]  /*0bd0*/  SYNCS.EXCH.64 URZ, [UR6+0x130], UR8 ;  /* 0x0001300806ff75b2 */ /* 0x0048b00008000100 */
[----:B------:R4:W3:Y:S02]  /*0be0*/  SYNCS.EXCH.64 URZ, [UR6+0x138], UR4 ;  /* 0x0001380406ff75b2 */ /* 0x0008e40008000100 */
[----:B----4-:R-:W-:Y:S01]  /*0bf0*/  NOP ;  /* 0x0000000000007918 */ /* 0x010fe20000000000 */
.L_x_13:
[----:B------:R-:W4:Y:S01]  /*0c00*/  SHFL.IDX PT, R0, R168, RZ, 0x1f ;  /* 0x00001fffa8007589 */ /* 0x000f2200000e0000 */
[----:B------:R-:W-:Y:S01]  /*0c10*/  ISETP.NE.OR P1, PT, RZ, UR18, !P1 ;  /* 0x00000012ff007c0c */ /* 0x000fe2000cf25670 */
[----:B------:R-:W-:Y:S01]  /*0c20*/  NOP ;  /* 0x0000000000007918 */ /* 0x000fe20000000000 */
[----:B----4-:R-:W-:-:S13]  /*0c30*/  ISETP.NE.AND P0, PT, R0, 0x5, PT ;  /* 0x000000050000780c */ /* 0x010fda0003f05270 */
[----:B------:R-:W-:Y:S05]  /*0c40*/  @P0 BRA `(.L_x_14) ;  /* 0x0000000000440947 */ /* 0x000fea0003800000 */
[----:B--23--:R-:W-:Y:S01]  /*0c50*/  UMOV UR4, 0x400 ;  /* 0x0000040000047882 */ /* 0x00cfe20000000000 */
        /* <DEDUP_REMOVED lines=12> */
[----:B------:R4:W3:Y:S01]  /*0d20*/  SYNCS.EXCH.64 URZ, [UR4+0x150], UR8 ;  /* 0x0001500804ff75b2 */ /* 0x0008e20008000100 */
[----:B------:R4:W1:Y:S01]  /*0d30*/  SYNCS.EXCH.64 URZ, [UR4+0x148], UR6 ;  /* 0x0001480604ff75b2 */ /* 0x0008620008000100 */
[----:B------:R4:W1:Y:S02]  /*0d40*/  SYNCS.EXCH.64 URZ, [UR4+0x158], UR8 ;  /* 0x0001580804ff75b2 */ /* 0x0008640008000100 */
[----:B----4-:R-:W-:Y:S01]  /*0d50*/  NOP ;  /* 0x0000000000007918 */ /* 0x010fe20000000000 */
.L_x_14:
[----:B------:R-:W-:Y:S01]  /*0d60*/  VOTEU.ALL UP0, P1 ;  /* 0x0000000000ff7886 */ /* 0x000fe20000800000 */
[----:B--23--:R-:W-:Y:S01]  /*0d70*/  UMOV UR4, 0x20 ;  /* 0x0000002000047882 */ /* 0x00cfe20000000000 */
[----:B------:R-:W2:Y:S01]  /*0d80*/  LDCU UR7, c[0x0][0x36c] ;  /* 0x00006d80ff0777ac */ /* 0x000ea20008000800 */
[----:B------:R-:W-:Y:S01]  /*0d90*/  NOP ;  /* 0x0000000000007918 */ /* 0x000fe20000000000 */
[----:B-1----:R-:W-:Y:S01]  /*0da0*/  LOP3.LUT R3, R164, 0x1f, RZ, 0xc0, !PT ;  /* 0x0000001fa4037812 */ /* 0x002fe200078ec0ff */
[----:B------:R-:W-:Y:S01]  /*0db0*/  @!UP0 UMOV UR6, 0x400 ;  /* 0x0000040000068882 */ /* 0x000fe20000000000 */
[----:B------:R-:W-:-:S04]  /*0dc0*/  @!UP0 UIADD3 UR4, UPT, UPT, -UR4, 0x100000, URZ ;  /* 0x0010000004048890 */ /* 0x000fc8000fffe1ff */
[----:B------:R-:W-:Y:S02]  /*0dd0*/  @!UP0 USHF.L.U32 UR5, UR4, 0xb, URZ ;  /* 0x0000000b04058899 */ /* 0x000fe400080006ff */
[----:B------:R-:W-:Y:S02]  /*0de0*/  @!UP0 USHF.L.U32 UR4, UR4, 0x1, URZ ;  /* 0x0000000104048899 */ /* 0x000fe400080006ff */
[----:B------:R-:W-:Y:S01]  /*0df0*/  @!UP0 ULEA UR6, UR45, UR6, 0x18 ;  /* 0x000000062d068291 */ /* 0x000fe2000f8ec0ff */
[----:B------:R-:W-:Y:S01]  /*0e00*/  VOTEU.ALL UP0, P1 ;  /* 0x0000000000ff7886 */ /* 0x000fe20000800000 */
[----:B------:R-:W-:Y:S02]  /*0e10*/  UISETP.NE.AND UP4, UPT, UR18, URZ, UPT ;  /* 0x000000ff1200728c */ /* 0x000fe4000bf85270 */
[----:B--2---:R-:W-:Y:S01]  /*0e20*/  UISETP.EQ.U32.AND UP6, UPT, UR7, 0x1, UPT ;  /* 0x000000010700788c */ /* 0x004fe2000bfc2070 */
[----:B------:R-:W1:Y:S07]  /*0e30*/  FENCE.VIEW.ASYNC.S ;  /* 0x00000000000073c6 */ /* 0x000e6e0000000000 */
[----:B-1----:R1:W2:Y:S01]  /*0e40*/  @!UP0 SYNCS.EXCH.64 URZ, [UR6+0x160], UR4 ;  /* 0x0001600406ff85b2 */ /* 0x0022a20008000100 */
[----:B------:R-:W-:Y:S05]  /*0e50*/  BRA.U !UP6, `(.L_x_15) ;  /* 0x000000010e087547 */ /* 0x000fea000b800000 */
[----:B--2---:R-:W-:Y:S01]  /*0e60*/  UCGABAR_ARV ;  /* 0x00000000000079c7 */ /* 0x004fe20008000000 */
[----:B------:R-:W-:Y:S05]  /*0e70*/  BRA `(.L_x_16) ;  /* 0x0000000000047947 */ /* 0x000fea0003800000 */
.L_x_15:
[----:B--2---:R-:W-:Y:S01]  /*0e80*/  NOP ;  /* 0x0000000000007918 */ /* 0x004fe20000000000 */
.L_x_16:
[----:B------:R-:W2:Y:S01]  /*0e90*/  S2UR UR20, SR_CTAID.X ;  /* 0x00000000001479c3 */ /* 0x000ea20000002500 */
[----:B------:R-:W-:-:S05]  /*0ea0*/  CS2R.32 R176, SR_CgaSize ;  /* 0x0000000000b07805 */ /* 0x000fca0000008a00 */
[----:B------:R-:W-:-:S05]  /*0eb0*/  IMAD R176, R176, -0xa0, RZ ;  /* 0xffffff60b0b07824 */ /* 0x000fca00078e02ff */
[----:B-1----:R-:W-:-:S14]  /*0ec0*/  R2UR UR5, R176 ;  /* 0x00000000b00572ca */ /* 0x002fdc00000e0000 */
[----:B------:R-:W1:Y:S01]  /*0ed0*/  LDCU UR5, c[0x0][UR5+0x2b0] ;  /* 0x00005600050577ac */ /* 0x000e620008000800 */
[----:B------:R-:W-:-:S05]  /*0ee0*/  CS2R.32 R176, SR_CgaSize ;  /* 0x0000000000b07805 */ /* 0x000fca0000008a00 */
[----:B------:R-:W-:-:S05]  /*0ef0*/  IMAD R176, R176, -0xa0, RZ ;  /* 0xffffff60b0b07824 */ /* 0x000fca00078e02ff */
[----:B------:R-:W-:-:S14]  /*0f00*/  R2UR UR4, R176 ;  /* 0x00000000b00472ca */ /* 0x000fdc00000e0000 */
[----:B------:R-:W3:Y:S01]  /*0f10*/  LDCU UR4, c[0x0][UR4+0x2b4] ;  /* 0x00005680040477ac */ /* 0x000ee20008000800 */
[----:B------:R-:W4:Y:S01]  /*0f20*/  S2UR UR24, SR_CTAID.Y ;  /* 0x00000000001879c3 */ /* 0x000f220000002600 */
[----:B------:R-:W-:-:S05]  /*0f30*/  CS2R.32 R176, SR_CgaSize ;  /* 0x0000000000b07805 */ /* 0x000fca0000008a00 */
[----:B------:R-:W-:-:S05]  /*0f40*/  IMAD R176, R176, -0xa0, RZ ;  /* 0xffffff60b0b07824 */ /* 0x000fca00078e02ff */
[----:B------:R-:W-:-:S14]  /*0f50*/  R2UR UR7, R176 ;  /* 0x00000000b00772ca */ /* 0x000fdc00000e0000 */
[----:B------:R-:W3:Y:S01]  /*0f60*/  LDCU UR7, c[0x0][UR7+0x2a0] ;  /* 0x00005400070777ac */ /* 0x000ee20008000800 */
[----:B------:R-:W-:-:S05]  /*0f70*/  CS2R.32 R176, SR_CgaSize ;  /* 0x0000000000b07805 */ /* 0x000fca0000008a00 */
[----:B------:R-:W-:-:S05]  /*0f80*/  IMAD R176, R176, -0xa0, RZ ;  /* 0xffffff60b0b07824 */ /* 0x000fca00078e02ff */
[----:B------:R-:W-:-:S14]  /*0f90*/  R2UR UR8, R176 ;  /* 0x00000000b00872ca */ /* 0x000fdc00000e0000 */
[----:B------:R-:W3:Y:S01]  /*0fa0*/  LDCU UR8, c[0x0][UR8+0x2a4] ;  /* 0x00005480080877ac */ /* 0x000ee20008000800 */
[----:B------:R-:W3:Y:S01]  /*0fb0*/  LDCU UR19, c[0x0][0xc24] ;  /* 0x00018480ff1377ac */ /* 0x000ee20008000800 */
[----:B------:R-:W3:Y:S01]  /*0fc0*/  LDCU UR39, c[0x0][0xc24] ;  /* 0x00018480ff2777ac */ /* 0x000ee20008000800 */
[----:B--2---:R-:W-:Y:S01]  /*0fd0*/  I2FP.F32.U32 R2, UR20 ;  /* 0x0000001400027c45 */ /* 0x004fe20008201000 */
[----:B------:R-:W2:Y:S04]  /*0fe0*/  LDCU UR23, c[0x0][0xc30] ;  /* 0x00018600ff1777ac */ /* 0x000ea80008000800 */
[----:B-1----:R-:W-:Y:S01]  /*0ff0*/  FMUL R2, R2, UR5 ;  /* 0x0000000502027c20 */ /* 0x002fe20008400000 */
[----:B----4-:R-:W-:-:S05]  /*1000*/  I2FP.F32.U32 R0, UR24 ;  /* 0x0000001800007c45 */ /* 0x010fca0008201000 */
[----:B------:R-:W1:Y:S01]  /*1010*/  F2I.U32.TRUNC.NTZ R2, R2 ;  /* 0x0000000200027305 */ /* 0x000e62000020f000 */
[----:B---3--:R-:W-:-:S07]  /*1020*/  FMUL R0, R0, UR4 ;  /* 0x0000000400007c20 */ /* 0x008fce0008400000 */
[----:B------:R-:W3:Y:S01]  /*1030*/  F2I.U32.TRUNC.NTZ R0, R0 ;  /* 0x0000000000007305 */ /* 0x000ee2000020f000 */
[----:B-1----:R-:W-:Y:S02]  /*1040*/  R2UR UR4, R2 ;  /* 0x00000000020472ca */ /* 0x002fe400000e0000 */
[----:B------:R-:W-:Y:S02]  /*1050*/  PRMT R2, RZ, 0x7610, R2 ;  /* 0x00007610ff027816 */ /* 0x000fe40000000002 */
[----:B---3--:R-:W-:Y:S02]  /*1060*/  R2UR UR6, R0 ;  /* 0x00000000000672ca */ /* 0x008fe400000e0000 */
[----:B------:R-:W-:-:S07]  /*1070*/  PRMT R0, RZ, 0x7610, R0 ;  /* 0x00007610ff007816 */ /* 0x000fce0000000000 */
[----:B------:R-:W-:-:S04]  /*1080*/  UIADD3 UR5, UPT, UPT, -UR4, URZ, URZ ;  /* 0x000000ff04057290 */ /* 0x000fc8000fffe1ff */
[----:B------:R-:W-:Y:S02]  /*1090*/  UIMAD UR5, UR7, UR5, UR20 ;  /* 0x00000005070572a4 */ /* 0x000fe4000f8e0214 */
[----:B------:R-:W-:-:S04]  /*10a0*/  UIADD3 UR4, UPT, UPT, -UR6, URZ, URZ ;  /* 0x000000ff06047290 */ /* 0x000fc8000fffe1ff */
[----:B------:R-:W-:Y:S01]  /*10b0*/  IMAD.U32 R176, RZ, RZ, UR5 ;  /* 0x00000005ffb07e24 */ /* 0x000fe2000f8e00ff */
[----:B------:R-:W-:-:S06]  /*10c0*/  UIMAD UR4, UR8, UR4, UR24 ;  /* 0x00000004080472a4 */ /* 0x000fcc000f8e0218 */
[----:B------:R-:W-:Y:S01]  /*10d0*/  IMAD.U32 R175, RZ, RZ, UR4 ;  /* 0x00000004ffaf7e24 */ /* 0x000fe2000f8e00ff */
[----:B--2---:R-:W-:Y:S06]  /*10e0*/  BRA.U UP4, `(.L_x_17) ;  /* 0x0000000104307547 */ /* 0x004fec000b800000 */
[----:B------:R-:W-:Y:S01]  /*10f0*/  R2UR UR5, R175 ;  /* 0x00000000af0572ca */ /* 0x000fe200000e0000 */
[----:B------:R-:W-:Y:S01]  /*1100*/  UMOV UR7, 0x3 ;  /* 0x0000000300077882 */ /* 0x000fe20000000000 */
[----:B------:R-:W-:-:S11]  /*1110*/  R2UR UR4, R176 ;  /* 0x00000000b00472ca */ /* 0x000fd600000e0000 */
[----:B------:R-:W-:-:S04]  /*1120*/  UISETP.NE.AND UP0, UPT, UR5, URZ, UPT ;  /* 0x000000ff0500728c */ /* 0x000fc8000bf05270 */
[----:B------:R-:W-:Y:S02]  /*1130*/  UISETP.LT.U32.OR UP0, UPT, UR4, 0x2, !UP0 ;  /* 0x000000020400788c */ /* 0x000fe4000c701470 */
[----:B------:R-:W-:Y:S02]  /*1140*/  ULOP3.LUT UR4, UR4, 0xfffffffe, URZ, 0xc0, !UPT ;  /* 0xfffffffe04047892 */ /* 0x000fe4000f8ec0ff */
[----:B------:R-:W-:Y:S02]  /*1150*/  USEL UR6, URZ, 0x1, !UP0 ;  /* 0x00000001ff067887 */ /* 0x000fe4000c000000 */
[----:B------:R-:W-:Y:S02]  /*1160*/  USEL UR5, URZ, 0x2, !UP0 ;  /* 0x00000002ff057887 */ /* 0x000fe4000c000000 */
[----:B------:R-:W-:Y:S02]  /*1170*/  USHF.L.U32 UR4, UR7, UR4, URZ ;  /* 0x0000000407047299 */ /* 0x000fe400080006ff */
[----:B------:R-:W-:-:S04]  /*1180*/  UIADD3 UR5, UPT, UPT, UR6, UR5, URZ ;  /* 0x0000000506057290 */ /* 0x000fc8000fffe0ff */
[----:B------:R-:W-:Y:S02]  /*1190*/  IMAD.U32 R0, RZ, RZ, UR4 ;  /* 0x00000004ff007e24 */ /* 0x000fe4000f8e00ff */
[----:B------:R-:W-:-:S07]  /*11a0*/  IMAD.U32 R2, RZ, RZ, UR5 ;  /* 0x00000005ff027e24 */ /* 0x000fce000f8e00ff */
.L_x_17:
[----:B------:R-:W1:Y:S01]  /*11b0*/  S2UR UR52, SR_CTAID.Z ;  /* 0x00000000003479c3 */ /* 0x000e620000002700 */
[----:B------:R-:W-:Y:S01]  /*11c0*/  UISETP.GE.AND UP0, UPT, UR19, 0x1, UPT ;  /* 0x000000011300788c */ /* 0x000fe2000bf06270 */
[----:B------:R-:W-:-:S08]  /*11d0*/  UMOV UR51, UR20 ;  /* 0x0000001400337c82 */ /* 0x000fd00008000000 */
[----:B------:R-:W-:Y:S05]  /*11e0*/  BRA.U !UP0, `(.L_x_18) ;  /* 0x0000000108d47547 */ /* 0x000fea000b800000 */
[----:B------:R-:W2:Y:S01]  /*11f0*/  LDCU.128 UR12, c[0x0][0xc10] ;  /* 0x00018200ff0c77ac */ /* 0x000ea20008000c00 */
[----:B------:R-:W3:Y:S01]  /*1200*/  LDCU UR21, c[0x0][0xc0c] ;  /* 0x00018180ff1577ac */ /* 0x000ee20008000800 */
[----:B------:R-:W4:Y:S01]  /*1210*/  LDCU UR6, c[0x0][0x370] ;  /* 0x00006e00ff0677ac */ /* 0x000f220008000800 */
[----:B------:R-:W1:Y:S01]  /*1220*/  LDCU UR7, c[0x0][0x374] ;  /* 0x00006e80ff0777ac */ /* 0x000e620008000800 */
[----:B------:R-:W1:Y:S01]  /*1230*/  LDCU UR22, c[0x0][0xc20] ;  /* 0x00018400ff1677ac */ /* 0x000e620008000800 */
[----:B--2---:R-:W-:Y:S02]  /*1240*/  UIMAD.WIDE.U32 UR4, UR20, UR12, URZ ;  /* 0x0000000c140472a5 */ /* 0x004fe4000f8e00ff */
[----:B---3--:R-:W-:Y:S01]  /*1250*/  UISETP.NE.AND UP0, UPT, UR21, 0x1, UPT ;  /* 0x000000011500788c */ /* 0x008fe2000bf05270 */
[----:B------:R-:W2:Y:S01]  /*1260*/  LDCU.64 UR8, c[0x0][0xc28] ;  /* 0x00018500ff0877ac */ /* 0x000ea20008000a00 */
[----:B----4-:R-:W-:-:S03]  /*1270*/  UIMAD.WIDE.U32 UR10, UR6, UR12, URZ ;  /* 0x0000000c060a72a5 */ /* 0x010fc6000f8e00ff */
[----:B------:R-:W-:Y:S01]  /*1280*/  UMOV UR4, UR5 ;  /* 0x0000000500047c82 */ /* 0x000fe20008000000 */
[----:B------:R-:W-:Y:S02]  /*1290*/  UISETP.NE.AND UP2, UPT, UR19, 0x1, UPT ;  /* 0x000000011300788c */ /* 0x000fe4000bf45270 */
[----:B------:R-:W-:Y:S01]  /*12a0*/  USHF.R.U32.HI UR4, URZ, UR13, UR4 ;  /* 0x0000000dff047299 */ /* 0x000fe20008011604 */
[----:B------:R-:W-:Y:S01]  /*12b0*/  UMOV UR10, UR11 ;  /* 0x0000000b000a7c82 */ /* 0x000fe20008000000 */
[----:B------:R-:W-:Y:S02]  /*12c0*/  UIMAD.WIDE.U32 UR16, UR24, UR15, URZ ;  /* 0x0000000f181072a5 */ /* 0x000fe4000f8e00ff */
[----:B------:R-:W-:Y:S02]  /*12d0*/  USEL UR5, UR20, UR4, !UP0 ;  /* 0x0000000414057287 */ /* 0x000fe4000c000000 */
[----:B------:R-:W-:Y:S02]  /*12e0*/  @UP0 USHF.R.U32.HI UR6, URZ, UR13, UR10 ;  /* 0x0000000dff060299 */ /* 0x000fe4000801160a */
[----:B------:R-:W-:-:S02]  /*12f0*/  UISETP.NE.AND UP0, UPT, UR14, 0x1, UPT ;  /* 0x000000010e00788c */ /* 0x000fc4000bf05270 */
[----:B-1----:R-:W-:Y:S02]  /*1300*/  UIMAD.WIDE.U32 UR10, UR7, UR15, URZ ;  /* 0x0000000f070a72a5 */ /* 0x002fe4000f8e00ff */
[----:B--2---:R-:W-:Y:S01]  /*1310*/  UIMAD.WIDE.U32 UR12, UR6, UR8, URZ ;  /* 0x00000008060c72a5 */ /* 0x004fe2000f8e00ff */
[----:B------:R-:W-:Y:S01]  /*1320*/  UMOV UR4, UR17 ;  /* 0x0000001100047c82 */ /* 0x000fe20008000000 */
[----:B------:R-:W-:-:S03]  /*1330*/  UIADD3 UR51, UPT, UPT, -UR5, URZ, URZ ;  /* 0x000000ff05337290 */ /* 0x000fc6000fffe1ff */
[----:B------:R-:W-:Y:S01]  /*1340*/  UMOV UR10, UR11 ;  /* 0x0000000b000a7c82 */ /* 0x000fe20008000000 */
[----:B------:R-:W-:Y:S02]  /*1350*/  USHF.R.U32.HI UR4, URZ, UR22, UR4 ;  /* 0x00000016ff047299 */ /* 0x000fe40008011604 */
[----:B------:R-:W-:Y:S01]  /*1360*/  @UP0 USHF.R.U32.HI UR7, URZ, UR22, UR10 ;  /* 0x00000016ff070299 */ /* 0x000fe2000801160a */
[----:B------:R-:W-:Y:S01]  /*1370*/  UMOV UR12, UR13 ;  /* 0x0000000d000c7c82 */ /* 0x000fe20008000000 */
[----:B------:R-:W-:Y:S02]  /*1380*/  USEL UR4, UR24, UR4, !UP0 ;  /* 0x0000000418047287 */ /* 0x000fe4000c000000 */
[----:B------:R-:W-:Y:S02]  /*1390*/  UIMAD.WIDE.U32 UR10, UR7, UR8, URZ ;  /* 0x00000008070a72a5 */ /* 0x000fe4000f8e00ff */
[----:B------:R-:W-:Y:S02]  /*13a0*/  @UP2 USHF.R.U32.HI UR6, URZ, UR9, UR12 ;  /* 0x00000009ff062299 */ /* 0x000fe4000801160c */
[----:B------:R-:W-:-:S02]  /*13b0*/  UIMAD.WIDE.U32 UR12, UR4, UR8, URZ ;  /* 0x00000008040c72a5 */ /* 0x000fc4000f8e00ff */
[----:B------:R-:W-:Y:S01]  /*13c0*/  UIMAD UR51, UR21, UR51, UR20 ;  /* 0x00000033153372a4 */ /* 0x000fe2000f8e0214 */
[----:B------:R-:W-:Y:S02]  /*13d0*/  UMOV UR10, UR11 ;  /* 0x0000000b000a7c82 */ /* 0x000fe40008000000 */
[----:B------:R-:W-:Y:S02]  /*13e0*/  @UP2 USHF.R.U32.HI UR7, URZ, UR9, UR10 ;  /* 0x00000009ff072299 */ /* 0x000fe4000801160a */
[----:B------:R-:W-:Y:S02]  /*13f0*/  UIMAD UR10, UR6, UR19, URZ ;  /* 0x00000013060a72a4 */ /* 0x000fe4000f8e02ff */
[----:B------:R-:W-:-:S04]  /*1400*/  UIMAD UR7, UR7, UR19, URZ ;  /* 0x00000013070772a4 */ /* 0x000fc8000f8e02ff */
[----:B------:R-:W-:-:S03]  /*1410*/  UISETP.GE.AND UP0, UPT, UR4, UR7, UPT ;  /* 0x000000070400728c */ /* 0x000fc6000bf06270 */
[----:B------:R-:W-:Y:S01]  /*1420*/  UMOV UR7, UR13 ;  /* 0x0000000d00077c82 */ /* 0x000fe20008000000 */
[----:B------:R-:W-:Y:S02]  /*1430*/  UISETP.GE.OR UP0, UPT, UR5, UR10, UP0 ;  /* 0x0000000a0500728c */ /* 0x000fe40008706670 */
[----:B------:R-:W-:Y:S02]  /*1440*/  UIMAD.WIDE.U32 UR10, UR5, UR8, URZ ;  /* 0x00000008050a72a5 */ /* 0x000fe4000f8e00ff */
[----:B------:R-:W-:Y:S02]  /*1450*/  USHF.R.U32.HI UR7, URZ, UR9, UR7 ;  /* 0x00000009ff077299 */ /* 0x000fe40008011607 */
[----:B------:R-:W-:Y:S02]  /*1460*/  UIADD3 UR10, UPT, UPT, -UR4, URZ, URZ ;  /* 0x000000ff040a7290 */ /* 0x000fe4000fffe1ff */
[----:B------:R-:W-:Y:S02]  /*1470*/  USEL UR7, UR4, UR7, !UP2 ;  /* 0x0000000704077287 */ /* 0x000fe4000d000000 */
[----:B------:R-:W-:Y:S01]  /*1480*/  UIMAD UR10, UR14, UR10, UR24 ;  /* 0x0000000a0e0a72a4 */ /* 0x000fe2000f8e0218 */
[----:B------:R-:W-:-:S02]  /*1490*/  @!UP0 UMOV UR8, UR11 ;  /* 0x0000000b00088c82 */ /* 0x000fc40008000000 */
[----:B------:R-:W-:Y:S02]  /*14a0*/  @!UP0 USHF.R.U32.HI UR8, URZ, UR9, UR8 ;  /* 0x00000009ff088299 */ /* 0x000fe40008011608 */
[----:B------:R-:W-:Y:S02]  /*14b0*/  UIADD3 UR9, UPT, UPT, -UR7, URZ, URZ ;  /* 0x000000ff07097290 */ /* 0x000fe4000fffe1ff */
[----:B------:R-:W-:Y:S02]  /*14c0*/  @!UP0 USEL UR8, UR5, UR8, !UP2 ;  /* 0x0000000805088287 */ /* 0x000fe4000d000000 */
[----:B------:R-:W-:Y:S02]  /*14d0*/  UIMAD UR9, UR19, UR9, UR4 ;  /* 0x00000009130972a4 */ /* 0x000fe4000f8e0204 */
[----:B------:R-:W-:Y:S02]  /*14e0*/  @!UP0 UIADD3 UR7, UPT, UPT, UR7, -UR8, URZ ;  /* 0x8000000807078290 */ /* 0x000fe4000fffe0ff */
[----:B------:R-:W-:-:S02]  /*14f0*/  @!UP0 UIMAD UR6, UR9, UR6, UR8 ;  /* 0x00000006090682a4 */ /* 0x000fc4000f8e0208 */
[----:B------:R-:W-:-:S04]  /*1500*/  @!UP0 UIMAD UR4, UR7, UR19, UR5 ;  /* 0x00000013070482a4 */ /* 0x000fc8000f8e0205 */
[----:B------:R-:W-:Y:S01]  /*1510*/  UIMAD UR24, UR4, UR14, UR10 ;  /* 0x0000000e041872a4 */ /* 0x000fe2000f8e020a */
[----:B------:R-:W-:Y:S02]  /*1520*/  @!UP0 UMOV UR5, UR6 ;  /* 0x0000000600058c82 */ /* 0x000fe40008000000 */
[----:B------:R-:W-:-:S12]  /*1530*/  UIMAD UR51, UR5, UR21, UR51 ;  /* 0x00000015053372a4 */ /* 0x000fd8000f8e0233 */
.L_x_18:
[----:B------:R-:W-:-:S09]  /*1540*/  UISETP.NE.AND UP0, UPT, UR23, 0x1, UPT ;  /* 0x000000011700788c */ /* 0x000fd2000bf05270 */
[----:B------:R-:W-:Y:S05]  /*1550*/  BRA.U UP0, `(.L_x_19) ;  /* 0x0000000100407547 */ /* 0x000fea000b800000 */
[----:B------:R-:W2:Y:S01]  /*1560*/  LDCU.128 UR8, c[0x0][0xc10] ;  /* 0x00018200ff0877ac */ /* 0x000ea20008000c00 */
[----:B------:R-:W3:Y:S01]  /*1570*/  LDCU UR12, c[0x0][0xc0c] ;  /* 0x00018180ff0c77ac */ /* 0x000ee20008000800 */
[----:B------:R-:W4:Y:S01]  /*1580*/  LDCU UR13, c[0x0][0xc20] ;  /* 0x00018400ff0d77ac */ /* 0x000f220008000800 */
[----:B--2---:R-:W-:Y:S02]  /*1590*/  UIMAD.WIDE.U32 UR4, UR51, UR8, URZ ;  /* 0x00000008330472a5 */ /* 0x004fe4000f8e00ff */
[----:B------:R-:W-:Y:S02]  /*15a0*/  UIMAD.WIDE.U32 UR6, UR24, UR11, URZ ;  /* 0x0000000b180672a5 */ /* 0x000fe4000f8e00ff */
[----:B---3--:R-:W-:Y:S02]  /*15b0*/  UISETP.NE.AND UP0, UPT, UR12, 0x1, UPT ;  /* 0x000000010c00788c */ /* 0x008fe4000bf05270 */
[----:B------:R-:W-:-:S03]  /*15c0*/  USHF.R.U32.HI UR5, URZ, UR9, UR5 ;  /* 0x00000009ff057299 */ /* 0x000fc60008011605 */
[----:B------:R-:W-:Y:S01]  /*15d0*/  UMOV UR4, UR7 ;  /* 0x0000000700047c82 */ /* 0x000fe20008000000 */
[----:B------:R-:W-:Y:S02]  /*15e0*/  USEL UR5, UR51, UR5, !UP0 ;  /* 0x0000000533057287 */ /* 0x000fe4000c000000 */
[----:B------:R-:W-:Y:S02]  /*15f0*/  UISETP.NE.AND UP0, UPT, UR10, 0x1, UPT ;  /* 0x000000010a00788c */ /* 0x000fe4000bf05270 */
[----:B----4-:R-:W-:-:S04]  /*1600*/  USHF.R.U32.HI UR4, URZ, UR13, UR4 ;  /* 0x0000000dff047299 */ /* 0x010fc80008011604 */
[----:B------:R-:W-:-:S04]  /*1610*/  USEL UR4, UR24, UR4, !UP0 ;  /* 0x0000000418047287 */ /* 0x000fc8000c000000 */
[----:B------:R-:W-:Y:S02]  /*1620*/  UIADD3 UR6, UPT, UPT, -UR4, UR5, URZ ;  /* 0x0000000504067290 */ /* 0x000fe4000fffe1ff */
[----:B------:R-:W-:Y:S02]  /*1630*/  UIADD3 UR4, UPT, UPT, UR4, -UR5, URZ ;  /* 0x8000000504047290 */ /* 0x000fe4000fffe0ff */
[----:B------:R-:W-:Y:S02]  /*1640*/  UIMAD UR24, UR6, UR10, UR24 ;  /* 0x0000000a061872a4 */ /* 0x000fe4000f8e0218 */
[----:B------:R-:W-:-:S12]  /*1650*/  UIMAD UR51, UR4, UR12, UR51 ;  /* 0x0000000c043372a4 */ /* 0x000fd8000f8e0233 */
.L_x_19:
[----:B------:R-:W-:Y:S05]  /*1660*/  BRA.U !UP6, `(.L_x_20) ;  /* 0x000000010e0c7547 */ /* 0x000fea000b800000 */
[----:B------:R-:W-:Y:S01]  /*1670*/  UCGABAR_WAIT ;  /* 0x0000000000007dc7 */ /* 0x000fe20008000000 */
[----:B------:R-:W-:Y:S01]  /*1680*/  CCTL.IVALL ;  /* 0x00000000ff00798f */ /* 0x000fe20002000000 */
[----:B------:R-:W-:Y:S05]  /*1690*/  BRA `(.L_x_21) ;  /* 0x0000000000047947 */ /* 0x000fea0003800000 */
.L_x_20:
[----:B------:R-:W-:Y:S06]  /*16a0*/  BAR.SYNC.DEFER_BLOCKING 0x0 ;  /* 0x0000000000007b1d */ /* 0x000fec0000010000 */
.L_x_21:
[----:B------:R-:W-:Y:S05]  /*16b0*/  BRA.U UP5, `(.L_x_22) ;  /* 0x0000002105607547 */ /* 0x000fea000b800000 */
[----:B------:R-:W2:Y:S01]  /*16c0*/  LDCU UR5, c[0x0][0x388] ;  /* 0x00007100ff0577ac */ /* 0x000ea20008000800 */
[----:B------:R-:W-:Y:S01]  /*16d0*/  PLOP3.LUT P1, PT, PT, PT, UP3, 0x80, 0x8 ;  /* 0x000000000008781c */ /* 0x000fe20003f2f038 */
[----:B------:R-:W-:Y:S01]  /*16e0*/  IMAD.MOV.U32 R2, RZ, RZ, RZ ;  /* 0x000000ffff027224 */ /* 0x000fe200078e00ff */
[----:B------:R-:W-:Y:S01]  /*16f0*/  ISETP.EQ.OR P2, PT, R3, RZ, P3 ;  /* 0x000000ff0300720c */ /* 0x000fe20001f42670 */
[----:B------:R-:W3:Y:S01]  /*1700*/  LDCU UR8, c[0x0][0x38c] ;  /* 0x00007180ff0877ac */ /* 0x000ee20008000800 */
[----:B------:R-:W-:Y:S01]  /*1710*/  PLOP3.LUT P1, PT, P1, PT, PT, 0x8, 0x80 ;  /* 0x000000000080781c */ /* 0x000fe20000f2e170 */
[----:B------:R-:W4:Y:S01]  /*1720*/  LDCU.64 UR6, c[0x0][0x390] ;  /* 0x00007200ff0677ac */ /* 0x000f220008000a00 */
[----:B------:R-:W-:Y:S01]  /*1730*/  UISETP.NE.AND UP1, UPT, UR18, URZ, UPT ;  /* 0x000000ff1200728c */ /* 0x000fe2000bf25270 */
[----:B------:R-:W1:Y:S01]  /*1740*/  LDCU UR54, c[0x0][0x370] ;  /* 0x00006e00ff3677ac */ /* 0x000e620008000800 */
[----:B--2---:R-:W-:Y:S01]  /*1750*/  UIADD3 UR5, UPT, UPT, UR5, 0x3f, URZ ;  /* 0x0000003f05057890 */ /* 0x004fe2000fffe0ff */
[----:B------:R-:W2:Y:S03]  /*1760*/  LDCU.64 UR46, c[0x0][0x348] ;  /* 0x00006900ff2e77ac */ /* 0x000ea60008000a00 */
[----:B------:R-:W-:-:S02]  /*1770*/  USHF.R.S32.HI UR4, URZ, 0x1f, UR5 ;  /* 0x0000001fff047899 */ /* 0x000fc40008011405 */
[----:B------:R-:W-:Y:S02]  /*1780*/  USHF.L.U32 UR58, UR20, 0x7, URZ ;  /* 0x00000007143a7899 */ /* 0x000fe400080006ff */
[----:B------:R-:W-:Y:S02]  /*1790*/  ULEA.HI UR4, UR4, UR5, URZ, 0x6 ;  /* 0x0000000504047291 */ /* 0x000fe4000f8f30ff */
[----:B------:R-:W-:Y:S02]  /*17a0*/  USHF.L.U32 UR5, UR20, 0x6, URZ ;  /* 0x0000000614057899 */ /* 0x000fe400080006ff */
[----:B------:R-:W-:Y:S02]  /*17b0*/  USHF.R.S32.HI UR4, URZ, 0x6, UR4 ;  /* 0x00000006ff047899 */ /* 0x000fe40008011404 */
[----:B------:R-:W-:Y:S02]  /*17c0*/  ULOP3.LUT UR57, UR5, 0x40, URZ, 0xc0, !UPT ;  /* 0x0000004005397892 */ /* 0x000fe4000f8ec0ff */
[----:B---3--:R-:W-:Y:S01]  /*17d0*/  UIMAD UR4, UR4, UR8, URZ ;  /* 0x00000008040472a4 */ /* 0x008fe2000f8e02ff */
[----:B------:R-:W3:Y:S03]  /*17e0*/  LDCU UR53, c[0x0][0x374] ;  /* 0x00006e80ff3577ac */ /* 0x000ee60008000800 */
[----:B----4-:R-:W-:-:S02]  /*17f0*/  UIMAD UR4, UR4, UR6, URZ ;  /* 0x00000006040472a4 */ /* 0x010fc4000f8e02ff */
[----:B------:R-:W-:Y:S02]  /*1800*/  USEL UR38, UR48, 0x2, UP1 ;  /* 0x0000000230267887 */ /* 0x000fe40008800000 */
[----:B------:R-:W-:Y:S01]  /*1810*/  UIMAD UR55, UR4, UR7, URZ ;  /* 0x00000007043772a4 */ /* 0x000fe2000f8e02ff */
[----:B------:R-:W-:Y:S01]  /*1820*/  UMOV UR27, 0x1 ;  /* 0x00000001001b7882 */ /* 0x000fe20000000000 */
[----:B------:R-:W-:Y:S02]  /*1830*/  UMOV UR31, URZ ;  /* 0x000000ff001f7c82 */ /* 0x000fe40008000000 */
[----:B------:R-:W-:Y:S02]  /*1840*/  UISETP.NE.AND UP2, UPT, UR55, URZ, UPT ;  /* 0x000000ff3700728c */ /* 0x000fe4000bf45270 */
[----:B------:R-:W-:Y:S01]  /*1850*/  UISETP.LT.U32.AND UP0, UPT, UR55, 0x10, UPT ;  /* 0x000000103700788c */ /* 0x000fe2000bf01070 */
[----:B------:R-:W-:Y:S01]  /*1860*/  UMOV UR36, URZ ;  /* 0x000000ff00247c82 */ /* 0x000fe20008000000 */
[----:B------:R-:W-:-:S02]  /*1870*/  UMOV UR42, URZ ;  /* 0x000000ff002a7c82 */ /* 0x000fc40008000000 */
[----:B------:R-:W-:-:S04]  /*1880*/  USEL UR4, UR55, 0x10, UP0 ;  /* 0x0000001037047887 */ /* 0x000fc80008000000 */
[----:B------:R-:W-:Y:S02]  /*1890*/  UIADD3 UR5, UPT, UPT, UR4, -0x1, URZ ;  /* 0xffffffff04057890 */ /* 0x000fe4000fffe0ff */
[----:B------:R-:W-:Y:S02]  /*18a0*/  @!UP2 UIADD3 UR5, UPT, UPT, UR4, URZ, URZ ;  /* 0x000000ff0405a290 */ /* 0x000fe4000fffe0ff */
[----:B-1----:R-:W-:Y:S02]  /*18b0*/  UIADD3 UR52, UPT, UPT, UR55, -UR4, URZ ;  /* 0x8000000437347290 */ /* 0x002fe4000fffe0ff */
[----:B--23--:R-:W-:-:S12]  /*18c0*/  UIADD3 UR56, UPT, UPT, UR5, 0x1, URZ ;  /* 0x0000000105387890 */ /* 0x00cfd8000fffe0ff */
.L_x_40:
[----:B------:R-:W1:Y:S01]  /*18d0*/  S2UR UR30, SR_CgaCtaId ;  /* 0x00000000001e79c3 */ /* 0x000e620000008800 */
[----:B------:R-:W-:Y:S01]  /*18e0*/  UMOV UR4, 0x400 ;  /* 0x0000040000047882 */ /* 0x000fe20000000000 */
[----:B------:R-:W-:Y:S01]  /*18f0*/  MOV R0, UR27 ;  /* 0x0000001b00007c02 */ /* 0x000fe20008000f00 */
[----:B------:R-:W-:Y:S02]  /*1900*/  UISETP.NE.AND UP0, UPT, UR55, URZ, UPT ;  /* 0x000000ff3700728c */ /* 0x000fe4000bf05270 */
[----:B------:R-:W-:Y:S01]  /*1910*/  ULEA UR19, UR24, UR57, 0x7 ;  /* 0x0000003918137291 */ /* 0x000fe2000f8e38ff */
[----:B------:R-:W-:Y:S01]  /*1920*/  SHF.L.U32 R0, R0, 0x1f, RZ ;  /* 0x0000001f00007819 */ /* 0x000fe200000006ff */
[----:B------:R-:W-:Y:S01]  /*1930*/  UMOV UR28, URZ ;  /* 0x000000ff001c7c82 */ /* 0x000fe20008000000 */
[----:B------:R-:W-:Y:S01]  /*1940*/  UMOV UR22, URZ ;  /* 0x000000ff00167c82 */ /* 0x000fe20008000000 */
[----:B------:R-:W-:Y:S01]  /*1950*/  UMOV UR21, URZ ;  /* 0x000000ff00157c82 */ /* 0x000fe20008000000 */
[----:B------:R-:W-:Y:S01]  /*1960*/  UMOV UR20, URZ ;  /* 0x000000ff00147c82 */ /* 0x000fe20008000000 */
[----:B-1----:R-:W-:-:S04]  /*1970*/  ULEA UR30, UR30, UR4, 0x18 ;  /* 0x000000041e1e7291 */ /* 0x002fc8000f8ec0ff */
[----:B------:R-:W-:-:S09]  /*1980*/  ULEA UR4, UR31, UR30, 0x3 ;  /* 0x0000001e1f047291 */ /* 0x000fd2000f8e18ff */
[----:B------:R1:W2:Y:S01]  /*1990*/  SYNCS.PHASECHK.TRANS64.TRYWAIT P0, [UR4+0x80], R0 ;  /* 0x00008000ff0075a7 */ /* 0x0002a20008001104 */
[----:B------:R-:W-:-:S04]  /*19a0*/  ULEA.HI UR4, UR51, UR51, URZ, 0x1 ;  /* 0x0000003333047291 */ /* 0x000fc8000f8f08ff */
[----:B------:R-:W-:-:S04]  /*19b0*/  USHF.L.U32 UR4, UR4, 0x7, URZ ;  /* 0x0000000704047899 */ /* 0x000fc800080006ff */
[----:B------:R-:W-:-:S04]  /*19c0*/  ULOP3.LUT UR4, UR4, 0xffffff00, URZ, 0xc0, !UPT ;  /* 0xffffff0004047892 */ /* 0x000fc8000f8ec0ff */
[----:B------:R-:W-:Y:S01]  /*19d0*/  ULOP3.LUT UR43, UR4, 0x80, UR58, 0xf8, !UPT ;  /* 0x00000080042b7892 */ /* 0x000fe2000f8ef83a */
[----:B------:R-:W-:Y:S11]  /*19e0*/  BRA.U !UP0, `(.L_x_23) ;  /* 0x0000000508ac7547 */ /* 0x000ff6000b800000 */
[----:B------:R-:W3:Y:S01]  /*19f0*/  LDCU.128 UR12, c[0x0][0x480] ;  /* 0x00009000ff0c77ac */ /* 0x000ee20008000c00 */
[----:B------:R-:W4:Y:S01]  /*1a00*/  LDCU.128 UR8, c[0x0][0x490] ;  /* 0x00009200ff0877ac */ /* 0x000f220008000c00 */
[----:B------:R-:W1:Y:S01]  /*1a10*/  LDCU.64 UR20, c[0x0][0x4c0] ;  /* 0x00009800ff1477ac */ /* 0x000e620008000a00 */
[----:B------:R-:W1:Y:S01]  /*1a20*/  LDCU.64 UR16, c[0x0][0x4f0] ;  /* 0x00009e00ff1077ac */ /* 0x000e620008000a00 */
[----:B------:R-:W1:Y:S01]  /*1a30*/  LDCU UR18, c[0x0][0x4c8] ;  /* 0x00009900ff1277ac */ /* 0x000e620008000800 */
[----:B---3--:R-:W-:Y:S02]  /*1a40*/  UIMAD.WIDE.U32 UR4, UR43, UR13, URZ ;  /* 0x0000000d2b0472a5 */ /* 0x008fe4000f8e00ff */
[----:B------:R-:W-:Y:S02]  /*1a50*/  UISETP.NE.AND UP0, UPT, UR12, 0x1, UPT ;  /* 0x000000010c00788c */ /* 0x000fe4000bf05270 */
[----:B------:R-:W-:Y:S01]  /*1a60*/  USHF.R.U32.HI UR5, URZ, UR14, UR5 ;  /* 0x0000000eff057299 */ /* 0x000fe20008011605 */
[----:B------:R-:W3:Y:S03]  /*1a70*/  LDCU UR49, c[0x0][0x38c] ;  /* 0x00007180ff3177ac */ /* 0x000ee60008000800 */
[----:B------:R-:W-:-:S02]  /*1a80*/  USEL UR5, UR43, UR5, !UP0 ;  /* 0x000000052b057287 */ /* 0x000fc4000c000000 */
[----:B------:R-:W-:Y:S02]  /*1a90*/  UISETP.NE.AND UP0, UPT, UR15, 0x1, UPT ;  /* 0x000000010f00788c */ /* 0x000fe4000bf05270 */
[----:B----4-:R-:W-:Y:S01]  /*1aa0*/  UIMAD.WIDE.U32 UR6, UR5, UR8, URZ ;  /* 0x00000008050672a5 */ /* 0x010fe2000f8e00ff */
[----:B------:R-:W4:Y:S01]  /*1ab0*/  LDCU UR8, c[0x0][0x4a0] ;  /* 0x00009400ff0877ac */ /* 0x000f220008000800 */
[----:B------:R-:W1:Y:S05]  /*1ac0*/  LDCU UR23, c[0x0][0x4cc] ;  /* 0x00009980ff1777ac */ /* 0x000e6a0008000800 */
[----:B------:R-:W-:Y:S01]  /*1ad0*/  UMOV UR4, UR7 ;  /* 0x0000000700047c82 */ /* 0x000fe20008000000 */
[----:B------:R-:W1:Y:S01]  /*1ae0*/  LDCU.64 UR40, c[0x0][0x390] ;  /* 0x00007200ff2877ac */ /* 0x000e620008000a00 */
[----:B------:R-:W-:Y:S01]  /*1af0*/  USHF.R.U32.HI UR4, URZ, UR9, UR4 ;  /* 0x00000009ff047299 */ /* 0x000fe20008011604 */
[----:B------:R-:W1:Y:S03]  /*1b00*/  LDCU UR9, c[0x0][0x4ec] ;  /* 0x00009d80ff0977ac */ /* 0x000e660008000800 */
[----:B------:R-:W-:-:S02]  /*1b10*/  USEL UR4, UR5, UR4, !UP0 ;  /* 0x0000000405047287 */ /* 0x000fc4000c000000 */
[----:B------:R-:W-:Y:S02]  /*1b20*/  UISETP.NE.AND UP0, UPT, UR10, 0x1, UPT ;  /* 0x000000010a00788c */ /* 0x000fe4000bf05270 */
[----:B------:R-:W-:Y:S01]  /*1b30*/  UIMAD.WIDE.U32 UR6, UR4, UR11, URZ ;  /* 0x0000000b040672a5 */ /* 0x000fe2000f8e00ff */
[----:B------:R-:W1:Y:S01]  /*1b40*/  LDCU.64 UR24, c[0x0][0x4d0] ;  /* 0x00009a00ff1877ac */ /* 0x000e620008000a00 */
[----:B------:R-:W-:-:S05]  /*1b50*/  UIADD3 UR42, UPT, UPT, UR56, UR36, URZ ;  /* 0x00000024382a7290 */ /* 0x000fca000fffe0ff */
[----:B------:R-:W-:Y:S01]  /*1b60*/  UMOV UR6, UR7 ;  /* 0x0000000700067c82 */ /* 0x000fe20008000000 */
[----:B------:R-:W-:Y:S02]  /*1b70*/  UIADD3 UR7, UPT, UPT, -UR4, URZ, URZ ;  /* 0x000000ff04077290 */ /* 0x000fe4000fffe1ff */
[----:B----4-:R-:W-:Y:S02]  /*1b80*/  USHF.R.U32.HI UR6, URZ, UR8, UR6 ;  /* 0x00000008ff067299 */ /* 0x010fe40008011606 */
[----:B------:R-:W-:Y:S02]  /*1b90*/  UIADD3 UR8, UPT, UPT, -UR5, URZ, URZ ;  /* 0x000000ff05087290 */ /* 0x000fe4000fffe1ff */
[----:B------:R-:W-:Y:S02]  /*1ba0*/  USEL UR14, UR4, UR6, !UP0 ;  /* 0x00000006040e7287 */ /* 0x000fe4000c000000 */
[----:B------:R-:W-:Y:S02]  /*1bb0*/  UIMAD UR7, UR15, UR7, UR5 ;  /* 0x000000070f0772a4 */ /* 0x000fe4000f8e0205 */
[----:B------:R-:W-:-:S02]  /*1bc0*/  UIADD3 UR6, UPT, UPT, -UR14, URZ, URZ ;  /* 0x000000ff0e067290 */ /* 0x000fc4000fffe1ff */
[----:B------:R-:W-:Y:S02]  /*1bd0*/  UIMAD UR8, UR12, UR8, UR43 ;  /* 0x000000080c0872a4 */ /* 0x000fe4000f8e022b */
[----:B------:R-:W-:Y:S02]  /*1be0*/  UIMAD UR13, UR10, UR6, UR4 ;  /* 0x000000060a0d72a4 */ /* 0x000fe4000f8e0204 */
[----:B-1----:R-:W-:Y:S02]  /*1bf0*/  UIMAD UR11, UR8, UR20, UR9 ;  /* 0x00000014080b72a4 */ /* 0x002fe4000f8e0209 */
[----:B------:R-:W-:Y:S01]  /*1c00*/  UIMAD UR12, UR7, UR21, UR16 ;  /* 0x00000015070c72a4 */ /* 0x000fe2000f8e0210 */
[----:B------:R-:W1:Y:S02]  /*1c10*/  LDCU.64 UR4, c[0x0][0x4f8] ;  /* 0x00009f00ff0477ac */ /* 0x000e640008000a00 */
[----:B------:R-:W4:Y:S01]  /*1c20*/  LDCU UR6, c[0x0][0x500] ;  /* 0x0000a000ff0677ac */ /* 0x000f220008000800 */
[----:B------:R-:W-:Y:S01]  /*1c30*/  UIMAD UR13, UR13, UR18, UR17 ;  /* 0x000000120d0d72a4 */ /* 0x000fe2000f8e0211 */
[----:B------:R-:W-:Y:S01]  /*1c40*/  UMOV UR28, URZ ;  /* 0x000000ff001c7c82 */ /* 0x000fe20008000000 */
[----:B------:R-:W-:Y:S01]  /*1c50*/  UMOV UR7, UR31 ;  /* 0x0000001f00077c82 */ /* 0x000fe20008000000 */
[----:B------:R-:W-:Y:S01]  /*1c60*/  UMOV UR20, URZ ;  /* 0x000000ff00147c82 */ /* 0x000fe20008000000 */
[----:B------:R-:W-:Y:S01]  /*1c70*/  UMOV UR21, URZ ;  /* 0x000000ff00157c82 */ /* 0x000fe20008000000 */
[----:B---3--:R-:W-:-:S07]  /*1c80*/  UMOV UR22, URZ ;  /* 0x000000ff00167c82 */ /* 0x008fce0008000000 */
.L_x_29:
[----:B------:R-:W-:Y:S01]  /*1c90*/  @!P3 MOV R3, 0x6000 ;  /* 0x000060000003b802 */ /* 0x000fe20000000f00 */
[----:B------:R-:W-:Y:S01]  /*1ca0*/  ULEA UR9, UR7, UR30, 0x3 ;  /* 0x0000001e07097291 */ /* 0x000fe2000f8e18ff */
[----:B-12---:R-:W-:Y:S11]  /*1cb0*/  @P0 BRA `(.L_x_24) ;  /* 0x0000000000100947 */ /* 0x006ff60003800000 */
[----:B------:R-:W-:Y:S04]  /*1cc0*/  MOV R0, UR27 ;  /* 0x0000001b00007c02 */ /* 0x000fe80008000f00 */
[----:B------:R-:W-:Y:S04]  /*1cd0*/  SHF.L.U32 R5, R0, 0x1f, RZ ;  /* 0x0000001f00057819 */ /* 0x000fe800000006ff */
[----:B------:R-:W2:Y:S02]  /*1ce0*/  SYNCS.PHASECHK.TRANS64.TRYWAIT P0, [UR9+0x80], R5 ;  /* 0x00008005ff0075a7 */ /* 0x000ea40008001109 */
[----:B--2---:R-:W-:Y:S05]  /*1cf0*/  @!P0 BRA `(.L_x_25) ;  /* 0x0000007c00f48947 */ /* 0x004fea0003800000 */
.L_x_24:
[----:B------:R3:W-:Y:S01]  /*1d00*/  @!P3 SYNCS.ARRIVE.TRANS64 RZ, [UR9], R3 ;  /* 0x00000003ffffb9a7 */ /* 0x0007e20008000009 */
[----:B------:R-:W-:Y:S04]  /*1d10*/  ULOP3.LUT UR8, UR38, 0x2, URZ, 0xfc, !UPT ;  /* 0x0000000226087892 */ /* 0x000fe8000f8efcff */
[----:B------:R-:W-:Y:S09]  /*1d20*/  UISETP.NE.AND UP0, UPT, UR8, 0x2, UPT ;  /* 0x000000020800788c */ /* 0x000ff2000bf05270 */
[----:B------:R-:W-:Y:S05]  /*1d30*/  BRA.U UP0, `(.L_x_26) ;  /* 0x0000000100047547 */ /* 0x000fea000b800000 */
[----:B-1--4-:R-:W-:Y:S05]  /*1d40*/  BPT.TRAP 0x1 ;  /* 0x000000040000795c */ /* 0x012fea0000300000 */
.L_x_26:
[----:B------:R-:W-:Y:S04]  /*1d50*/  BSSY.RECONVERGENT B0, `(.L_x_27) ;  /* 0x0000003000007945 */ /* 0x000fe80003800200 */
[----:B------:R-:W-:Y:S05]  /*1d60*/  @P2 BRA `(.L_x_28) ;  /* 0x0000000000042947 */ /* 0x000fea0003800000 */
[----:B-1--4-:R-:W-:Y:S05]  /*1d70*/  BPT.TRAP 0x1 ;  /* 0x000000040000795c */ /* 0x012fea0000300000 */
.L_x_28:
[----:B-1--4-:R-:W-:Y:S05]  /*1d80*/  BSYNC.RECONVERGENT B0 ;  /* 0x0000000000007941 */ /* 0x012fea0003800200 */
.L_x_27:
[----:B------:R-:W-:Y:S02]  /*1d90*/  UIADD3 UR8, UPT, UPT, UR7, 0x1, URZ ;  /* 0x0000000107087890 */ /* 0x000fe4000fffe0ff */
[----:B------:R-:W-:Y:S02]  /*1da0*/  UIMAD UR15, UR20, UR23, UR4 ;  /* 0x00000017140f72a4 */ /* 0x000fe4000f8e0204 */
[----:B------:R-:W-:Y:S02]  /*1db0*/  UISETP.NE.AND UP0, UPT, UR8, 0x10, UPT ;  /* 0x000000100800788c */ /* 0x000fe4000bf05270 */
[----:B------:R-:W-:Y:S02]  /*1dc0*/  ULEA UR17, UR7, UR30, 0xd ;  /* 0x0000001e07117291 */ /* 0x000fe4000f8e68ff */
[----:B------:R-:W-:Y:S02]  /*1dd0*/  USEL UR10, URZ, 0x1, UP0 ;  /* 0x00000001ff0a7887 */ /* 0x000fe40008000000 */
[----:B------:R-:W-:Y:S02]  /*1de0*/  USEL UR31, UR8, URZ, UP0 ;  /* 0x000000ff081f7287 */ /* 0x000fe40008000000 */
[----:B------:R-:W-:Y:S02]  /*1df0*/  ULOP3.LUT UR27, UR27, UR10, URZ, 0x3c, !UPT ;  /* 0x0000000a1b1b7292 */ /* 0x000fe4000f8e3cff */
[----:B------:R-:W-:Y:S02]  /*1e00*/  ULEA UR8, UR31, UR30, 0x3 ;  /* 0x0000001e1f087291 */ /* 0x000fe4000f8e18ff */
[----:B------:R-:W-:Y:S02]  /*1e10*/  ULEA UR16, UR7, UR30, 0xc ;  /* 0x0000001e07107291 */ /* 0x000fe4000f8e60ff */
[----:B------:R-:W-:Y:S01]  /*1e20*/  UIADD3 UR34, UP0, UPT, UR46, 0x80, URZ ;  /* 0x000000802e227890 */ /* 0x000fe2000ff1e0ff */
[----:B--2---:R-:W-:Y:S01]  /*1e30*/  MOV R0, UR27 ;  /* 0x0000001b00007c02 */ /* 0x004fe20008000f00 */
[----:B------:R-:W-:Y:S02]  /*1e40*/  ULOP3.LUT UR9, UR9, 0xfefffff8, URZ, 0xc0, !UPT ;  /* 0xfefffff809097892 */ /* 0x000fe4000f8ec0ff */
[----:B------:R-:W-:Y:S01]  /*1e50*/  USHF.L.U32 UR10, UR28, 0x6, URZ ;  /* 0x000000061c0a7899 */ /* 0x000fe200080006ff */
[----:B---3--:R-:W-:Y:S01]  /*1e60*/  SHF.L.U32 R3, R0, 0x1f, RZ ;  /* 0x0000001f00037819 */ /* 0x008fe200000006ff */
[----:B------:R-:W-:Y:S02]  /*1e70*/  UIADD3.X UR35, UPT, UPT, URZ, UR47, URZ, UP0, !UPT ;  /* 0x0000002fff237290 */ /* 0x000fe400087fe4ff */
[----:B------:R-:W-:Y:S01]  /*1e80*/  UIADD3 UR32, UP3, UPT, UR46, 0x200, URZ ;  /* 0x000002002e207890 */ /* 0x000fe2000ff7e0ff */
[----:B------:R3:W1:Y:S01]  /*1e90*/  SYNCS.PHASECHK.TRANS64.TRYWAIT P0, [UR8+0x80], R3 ;  /* 0x00008003ff0075a7 */ /* 0x0006620008001108 */
[----:B------:R-:W-:Y:S02]  /*1ea0*/  UIMAD UR8, UR21, UR24, UR5 ;  /* 0x00000018150872a4 */ /* 0x000fe4000f8e0205 */
[----:B------:R-:W-:Y:S02]  /*1eb0*/  UIMAD UR7, UR22, UR25, UR6 ;  /* 0x00000019160772a4 */ /* 0x000fe4000f8e0206 */
[----:B------:R-:W-:Y:S02]  /*1ec0*/  ULEA UR15, UR8, UR15, 0x5 ;  /* 0x0000000f080f7291 */ /* 0x000fe4000f8e28ff */
[----:B------:R-:W-:Y:S02]  /*1ed0*/  UIADD3 UR8, UPT, UPT, UR17, 0x8400, URZ ;  /* 0x0000840011087890 */ /* 0x000fe4000fffe0ff */
[----:B------:R-:W-:Y:S02]  /*1ee0*/  ULEA UR7, UR7, UR15, 0xa ;  /* 0x0000000f07077291 */ /* 0x000fe4000f8e50ff */
[----:B------:R-:W-:Y:S02]  /*1ef0*/  UIADD3.X UR33, UPT, UPT, URZ, UR47, URZ, UP3, !UPT ;  /* 0x0000002fff217290 */ /* 0x000fe40009ffe4ff */
[----:B------:R-:W-:Y:S02]  /*1f00*/  UPRMT UR7, UR7, 0x5410, URZ ;  /* 0x0000541007077896 */ /* 0x000fe400080000ff */
[----:B------:R-:W-:Y:S02]  /*1f10*/  UIADD3 UR16, UPT, UPT, UR16, 0x28400, URZ ;  /* 0x0002840010107890 */ /* 0x000fe4000fffe0ff */
[----:B------:R-:W-:Y:S02]  /*1f20*/  UIADD3 UR37, UPT, UPT, UR20, 0x1, URZ ;  /* 0x0000000114257890 */ /* 0x000fe4000fffe0ff */
[----:B------:R-:W-:Y:S02]  /*1f30*/  UIADD3 UR29, UPT, UPT, UR21, 0x1, URZ ;  /* 0x00000001151d7890 */ /* 0x000fe4000fffe0ff */
[----:B------:R-:W-:Y:S02]  /*1f40*/  UISETP.NE.AND UP2, UPT, UR37, UR49, UPT ;  /* 0x000000312500728c */ /* 0x000fe4000bf45270 */
[----:B------:R-:W-:Y:S02]  /*1f50*/  UIADD3 UR26, UPT, UPT, UR22, 0x1, URZ ;  /* 0x00000001161a7890 */ /* 0x000fe4000fffe0ff */
[----:B------:R-:W-:Y:S01]  /*1f60*/  UIADD3 UR36, UPT, UPT, UR36, 0x1, URZ ;  /* 0x0000000124247890 */ /* 0x000fe2000fffe0ff */
[----:B------:R-:W-:Y:S01]  /*1f70*/  UMOV UR44, 0x0 ;  /* 0x00000000002c7882 */ /* 0x000fe20000000000 */
[----:B------:R-:W-:Y:S01]  /*1f80*/  UMOV UR45, 0x10000000 ;  /* 0x10000000002d7882 */ /* 0x000fe20000000000 */
[----:B------:R-:W-:Y:S01]  /*1f90*/  UMOV UR17, UR9 ;  /* 0x0000000900117c82 */ /* 0x000fe20008000000 */
[----:B------:R2:W-:Y:S01]  /*1fa0*/  UTMALDG.5D.IM2COL.2CTA [UR8], [UR34], UR7, desc[UR44] ;  /* 0x00002c08220073b4 */ /* 0x0005e20008261007 */
[----:B------:R-:W-:Y:S02]  /*1fb0*/  UMOV UR18, UR10 ;  /* 0x0000000a00127c82 */ /* 0x000fe40008000000 */
[----:B------:R-:W-:Y:S04]  /*1fc0*/  @UP2 UIADD3 UR29, UPT, UPT, UR21, URZ, URZ ;  /* 0x000000ff151d2290 */ /* 0x000fe8000fffe0ff */
[----:B------:R-:W-:Y:S01]  /*1fd0*/  UISETP.NE.AND UP1, UPT, UR29, UR40, UPT ;  /* 0x000000281d00728c */ /* 0x000fe2000bf25270 */
[----:B------:R4:W-:Y:S10]  /*1fe0*/  UTMALDG.5D.2CTA [UR16], [UR32], desc[UR44] ;  /* 0x00002c10200075b4 */ /* 0x0009f40008221000 */
[----:B------:R-:W-:Y:S04]  /*1ff0*/  @UP1 UIADD3 UR26, UPT, UPT, UR22, URZ, URZ ;  /* 0x000000ff161a1290 */ /* 0x000fe8000fffe0ff */
[----:B------:R-:W-:Y:S02]  /*2000*/  UISETP.NE.AND UP0, UPT, UR26, UR41, UPT ;  /* 0x000000291a00728c */ /* 0x000fe4000bf05270 */
[----:B--2---:R-:W-:Y:S09]  /*2010*/  UIADD3 UR8, UPT, UPT, UR28, 0x1, URZ ;  /* 0x000000011c087890 */ /* 0x004ff2000fffe0ff */
[----:B------:R-:W-:Y:S01]  /*2020*/  @UP0 UIADD3 UR8, UPT, UPT, UR28, URZ, URZ ;  /* 0x000000ff1c080290 */ /* 0x000fe2000fffe0ff */
[----:B------:R-:W-:Y:S01]  /*2030*/  UMOV UR7, UR31 ;  /* 0x0000001f00077c82 */ /* 0x000fe20008000000 */
[----:B----4-:R-:W-:Y:S02]  /*2040*/  USEL UR22, UR26, URZ, UP0 ;  /* 0x000000ff1a167287 */ /* 0x010fe40008000000 */
[----:B------:R-:W-:Y:S02]  /*2050*/  UISETP.NE.AND UP0, UPT, UR36, UR42, UPT ;  /* 0x0000002a2400728c */ /* 0x000fe4000bf05270 */
[----:B------:R-:W-:Y:S02]  /*2060*/  USEL UR20, UR37, URZ, UP2 ;  /* 0x000000ff25147287 */ /* 0x000fe40009000000 */
[----:B------:R-:W-:Y:S01]  /*2070*/  USEL UR21, UR29, URZ, UP1 ;  /* 0x000000ff1d157287 */ /* 0x000fe20008800000 */
[----:B------:R-:W-:Y:S04]  /*2080*/  UMOV UR28, UR8 ;  /* 0x00000008001c7c82 */ /* 0x000fe80008000000 */
[----:B---3--:R-:W-:Y:S07]  /*2090*/  BRA.U UP0, `(.L_x_29) ;  /* 0xfffffff900fc7547 */ /* 0x008fee000b83ffff */
.L_x_23:
[----:B------:R-:W-:Y:S01]  /*20a0*/  ULEA UR4, UR31, UR30, 0x3 ;  /* 0x0000001e1f047291 */ /* 0x000fe2000f8e18ff */
[----:B-1----:R-:W-:Y:S01]  /*20b0*/  MOV R0, UR27 ;  /* 0x0000001b00007c02 */ /* 0x002fe20008000f00 */
[----:B------:R-:W-:Y:S01]  /*20c0*/  @!P1 SYNCS.ARRIVE.TRANS64.A1T0 RZ, [UR30+0x128], RZ ;  /* 0x000128ffffff99a7 */ /* 0x000fe2000810001e */
[----:B------:R-:W-:Y:S02]  /*20d0*/  UISETP.GE.AND UP0, UPT, UR52, 0x1, UPT ;  /* 0x000000013400788c */ /* 0x000fe4000bf06270 */
[----:B------:R-:W-:-:S04]  /*20e0*/  SHF.L.U32 R0, R0, 0x1f, RZ ;  /* 0x0000001f00007819 */ /* 0x000fc800000006ff */
[----:B--2---:R1:W2:Y:S03]  /*20f0*/  SYNCS.PHASECHK.TRANS64.TRYWAIT P0, [UR4+0x80], R0 ;  /* 0x00008000ff0075a7 */ /* 0x0042a60008001104 */
[----:B------:R-:W-:Y:S05]  /*2100*/  BRA.U !UP0, `(.L_x_30) ;  /* 0x0000000508a47547 */ /* 0x000fea000b800000 */
[----:B------:R-:W3:Y:S01]  /*2110*/  LDCU.128 UR8, c[0x0][0x480] ;  /* 0x00009000ff0877ac */ /* 0x000ee20008000c00 */
[----:B------:R-:W4:Y:S01]  /*2120*/  LDCU.128 UR32, c[0x0][0x490] ;  /* 0x00009200ff2077ac */ /* 0x000f220008000c00 */
[----:B------:R-:W1:Y:S01]  /*2130*/  LDCU UR13, c[0x0][0x4c8] ;  /* 0x00009900ff0d77ac */ /* 0x000e620008000800 */
        /* <DEDUP_REMOVED lines=10> */
[----:B------:R-:W1:Y:S05]  /*21e0*/  LDCU.64 UR40, c[0x0][0x390] ;  /* 0x00007200ff2877ac */ /* 0x000e6a0008000a00 */
[----:B------:R-:W-:Y:S01]  /*21f0*/  UMOV UR4, UR7 ;  /* 0x0000000700047c82 */ /* 0x000fe20008000000 */
[----:B------:R-:W1:Y:S01]  /*2200*/  LDCU.64 UR24, c[0x0][0x4d0] ;  /* 0x00009a00ff1877ac */ /* 0x000e620008000a00 */
[----:B------:R-:W-:Y:S01]  /*2210*/  USHF.R.U32.HI UR4, URZ, UR33, UR4 ;  /* 0x00000021ff047299 */ /* 0x000fe20008011604 */
[----:B------:R-:W4:Y:S03]  /*2220*/  LDCU.64 UR32, c[0x0][0x4c0] ;  /* 0x00009800ff2077ac */ /* 0x000f260008000a00 */
[----:B------:R-:W-:-:S02]  /*2230*/  USEL UR4, UR5, UR4, !UP0 ;  /* 0x0000000405047287 */ /* 0x000fc4000c000000 */
[----:B------:R-:W-:Y:S02]  /*2240*/  UISETP.NE.AND UP0, UPT, UR34, 0x1, UPT ;  /* 0x000000012200788c */ /* 0x000fe4000bf05270 */
[----:B------:R-:W-:Y:S02]  /*2250*/  UIMAD.WIDE.U32 UR6, UR4, UR35, URZ ;  /* 0x00000023040672a5 */ /* 0x000fe4000f8e00ff */
[----:B------:R-:W-:Y:S01]  /*2260*/  UIADD3 UR42, UPT, UPT, UR52, UR42, URZ ;  /* 0x0000002a342a7290 */ /* 0x000fe2000fffe0ff */
[----:B------:R-:W-:-:S04]  /*2270*/  UMOV UR37, UR52 ;  /* 0x0000003400257c82 */ /* 0x000fc80008000000 */
[----:B------:R-:W-:Y:S01]  /*2280*/  UMOV UR6, UR7 ;  /* 0x0000000700067c82 */ /* 0x000fe20008000000 */
[----:B------:R-:W-:Y:S02]  /*2290*/  UIADD3 UR7, UPT, UPT, -UR5, URZ, URZ ;  /* 0x000000ff05077290 */ /* 0x000fe4000fffe1ff */
[----:B---3--:R-:W-:Y:S02]  /*22a0*/  USHF.R.U32.HI UR6, URZ, UR9, UR6 ;  /* 0x00000009ff067299 */ /* 0x008fe40008011606 */
[----:B------:R-:W-:Y:S02]  /*22b0*/  UIMAD UR7, UR8, UR7, UR43 ;  /* 0x00000007080772a4 */ /* 0x000fe4000f8e022b */
[----:B------:R-:W-:Y:S02]  /*22c0*/  USEL UR14, UR4, UR6, !UP0 ;  /* 0x00000006040e7287 */ /* 0x000fe4000c000000 */
[----:B------:R-:W-:Y:S02]  /*22d0*/  UIADD3 UR6, UPT, UPT, -UR4, URZ, URZ ;  /* 0x000000ff04067290 */ /* 0x000fe4000fffe1ff */
[----:B------:R-:W-:-:S02]  /*22e0*/  UIADD3 UR9, UPT, UPT, -UR14, URZ, URZ ;  /* 0x000000ff0e097290 */ /* 0x000fc4000fffe1ff */
[----:B------:R-:W-:Y:S02]  /*22f0*/  UIMAD UR12, UR11, UR6, UR5 ;  /* 0x000000060b0c72a4 */ /* 0x000fe4000f8e0205 */
[----:B------:R-:W-:Y:S02]  /*2300*/  UIMAD UR9, UR34, UR9, UR4 ;  /* 0x00000009220972a4 */ /* 0x000fe4000f8e0204 */
[----:B----4-:R-:W-:Y:S01]  /*2310*/  UIMAD UR11, UR7, UR32, UR10 ;  /* 0x00000020070b72a4 */ /* 0x010fe2000f8e020a */
[----:B------:R-:W3:Y:S02]  /*2320*/  LDCU UR43, c[0x0][0x38c] ;  /* 0x00007180ff2b77ac */ /* 0x000ee40008000800 */
[----:B------:R-:W4:Y:S01]  /*2330*/  LDCU UR6, c[0x0][0x500] ;  /* 0x0000a000ff0677ac */ /* 0x000f220008000800 */
[----:B------:R-:W2:Y:S01]  /*2340*/  LDCU.64 UR4, c[0x0][0x4f8] ;  /* 0x00009f00ff0477ac */ /* 0x000ea20008000a00 */
[----:B-1----:R-:W-:Y:S02]  /*2350*/  UIMAD UR12, UR12, UR33, UR16 ;  /* 0x000000210c0c72a4 */ /* 0x002fe4000f8e0210 */
[----:B------:R-:W-:Y:S01]  /*2360*/  UIMAD UR13, UR9, UR13, UR17 ;  /* 0x0000000d090d72a4 */ /* 0x000fe2000f8e0211 */
[----:B------:R-:W-:-:S11]  /*2370*/  UMOV UR7, UR31 ;  /* 0x0000001f00077c82 */ /* 0x000fd60008000000 */
.L_x_36:
[----:B------:R-:W-:Y:S01]  /*2380*/  @!P3 MOV R3, 0x6000 ;  /* 0x000060000003b802 */ /* 0x000fe20000000f00 */
[----:B------:R-:W-:Y:S01]  /*2390*/  ULEA UR9, UR7, UR30, 0x3 ;  /* 0x0000001e07097291 */ /* 0x000fe2000f8e18ff */
[----:B--2---:R-:W-:Y:S11]  /*23a0*/  @P0 BRA `(.L_x_31) ;  /* 0x0000000000100947 */ /* 0x004ff60003800000 */
[----:B------:R-:W-:Y:S04]  /*23b0*/  MOV R0, UR27 ;  /* 0x0000001b00007c02 */ /* 0x000fe80008000f00 */
[----:B------:R-:W-:Y:S04]  /*23c0*/  SHF.L.U32 R5, R0, 0x1f, RZ ;  /* 0x0000001f00057819 */ /* 0x000fe800000006ff */
[----:B------:R-:W1:Y:S02]  /*23d0*/  SYNCS.PHASECHK.TRANS64.TRYWAIT P0, [UR9+0x80], R5 ;  /* 0x00008005ff0075a7 */ /* 0x000e640008001109 */
[----:B-1----:R-:W-:Y:S05]  /*23e0*/  @!P0 BRA `(.L_x_32) ;  /* 0x0000007800508947 */ /* 0x002fea0003800000 */
.L_x_31:
[----:B------:R2:W-:Y:S01]  /*23f0*/  @!P3 SYNCS.ARRIVE.TRANS64 RZ, [UR9], R3 ;  /* 0x00000003ffffb9a7 */ /* 0x0005e20008000009 */
[----:B------:R-:W-:Y:S04]  /*2400*/  ULOP3.LUT UR8, UR38, 0x2, URZ, 0xfc, !UPT ;  /* 0x0000000226087892 */ /* 0x000fe8000f8efcff */
[----:B------:R-:W-:Y:S09]  /*2410*/  UISETP.NE.AND UP0, UPT, UR8, 0x2, UPT ;  /* 0x000000020800788c */ /* 0x000ff2000bf05270 */
[----:B------:R-:W-:Y:S05]  /*2420*/  BRA.U UP0, `(.L_x_33) ;  /* 0x0000000100047547 */ /* 0x000fea000b800000 */
[----:B---34-:R-:W-:Y:S05]  /*2430*/  BPT.TRAP 0x1 ;  /* 0x000000040000795c */ /* 0x018fea0000300000 */
.L_x_33:
[----:B------:R-:W-:Y:S04]  /*2440*/  BSSY.RECONVERGENT B0, `(.L_x_34) ;  /* 0x0000003000007945 */ /* 0x000fe80003800200 */
[----:B------:R-:W-:Y:S05]  /*2450*/  @P2 BRA `(.L_x_35) ;  /* 0x0000000000042947 */ /* 0x000fea0003800000 */
[----:B---34-:R-:W-:Y:S05]  /*2460*/  BPT.TRAP 0x1 ;  /* 0x000000040000795c */ /* 0x018fea0000300000 */
.L_x_35:
[----:B---34-:R-:W-:Y:S05]  /*2470*/  BSYNC.RECONVERGENT B0 ;  /* 0x0000000000007941 */ /* 0x018fea0003800200 */
.L_x_34:
[----:B------:R-:W-:Y:S02]  /*2480*/  UIADD3 UR8, UPT, UPT, UR7, 0x1, URZ ;  /* 0x0000000107087890 */ /* 0x000fe4000fffe0ff */
[----:B------:R-:W-:Y:S02]  /*2490*/  UIMAD UR16, UR20, UR23, UR4 ;  /* 0x00000017141072a4 */ /* 0x000fe4000f8e0204 */
[----:B------:R-:W-:Y:S02]  /*24a0*/  UISETP.NE.AND UP0, UPT, UR8, 0x10, UPT ;  /* 0x000000100800788c */ /* 0x000fe4000bf05270 */
[----:B------:R-:W-:Y:S02]  /*24b0*/  UIMAD UR15, UR21, UR24, UR5 ;  /* 0x00000018150f72a4 */ /* 0x000fe4000f8e0205 */
[----:B------:R-:W-:Y:S02]  /*24c0*/  USEL UR10, URZ, 0x1, UP0 ;  /* 0x00000001ff0a7887 */ /* 0x000fe40008000000 */
[----:B------:R-:W-:Y:S02]  /*24d0*/  USEL UR31, UR8, URZ, UP0 ;  /* 0x000000ff081f7287 */ /* 0x000fe40008000000 */
[----:B------:R-:W-:Y:S02]  /*24e0*/  ULOP3.LUT UR27, UR27, UR10, URZ, 0x3c, !UPT ;  /* 0x0000000a1b1b7292 */ /* 0x000fe4000f8e3cff */
[----:B------:R-:W-:Y:S02]  /*24f0*/  ULEA UR8, UR31, UR30, 0x3 ;  /* 0x0000001e1f087291 */ /* 0x000fe4000f8e18ff */
[----:B------:R-:W-:Y:S02]  /*2500*/  ULEA UR17, UR7, UR30, 0xc ;  /* 0x0000001e07117291 */ /* 0x000fe4000f8e60ff */
[----:B------:R-:W-:Y:S01]  /*2510*/  ULEA UR15, UR15, UR16, 0x5 ;  /* 0x000000100f0f7291 */ /* 0x000fe2000f8e28ff */
[----:B-1----:R-:W-:Y:S01]  /*2520*/  MOV R0, UR27 ;  /* 0x0000001b00007c02 */ /* 0x002fe20008000f00 */
[----:B------:R-:W-:Y:S02]  /*2530*/  UIADD3 UR34, UP0, UPT, UR46, 0x80, URZ ;  /* 0x000000802e227890 */ /* 0x000fe4000ff1e0ff */
[----:B------:R-:W-:Y:S01]  /*2540*/  ULOP3.LUT UR9, UR9, 0xfefffff8, URZ, 0xc0, !UPT ;  /* 0xfefffff809097892 */ /* 0x000fe2000f8ec0ff */
[----:B--2---:R-:W-:Y:S01]  /*2550*/  SHF.L.U32 R3, R0, 0x1f, RZ ;  /* 0x0000001f00037819 */ /* 0x004fe200000006ff */
[----:B------:R-:W-:Y:S02]  /*2560*/  USHF.L.U32 UR10, UR28, 0x6, URZ ;  /* 0x000000061c0a7899 */ /* 0x000fe400080006ff */
[----:B------:R-:W-:Y:S01]  /*2570*/  UIADD3.X UR35, UPT, UPT, URZ, UR47, URZ, UP0, !UPT ;  /* 0x0000002fff237290 */ /* 0x000fe200087fe4ff */
[----:B------:R1:W2:Y:S01]  /*2580*/  SYNCS.PHASECHK.TRANS64.TRYWAIT P0, [UR8+0x80], R3 ;  /* 0x00008003ff0075a7 */ /* 0x0002a20008001108 */
[----:B------:R-:W-:Y:S02]  /*2590*/  ULEA UR8, UR7, UR30, 0xd ;  /* 0x0000001e07087291 */ /* 0x000fe4000f8e68ff */
[----:B------:R-:W-:Y:S02]  /*25a0*/  UIMAD UR7, UR22, UR25, UR6 ;  /* 0x00000019160772a4 */ /* 0x000fe4000f8e0206 */
[----:B------:R-:W-:Y:S02]  /*25b0*/  UIADD3 UR8, UPT, UPT, UR8, 0x8400, URZ ;  /* 0x0000840008087890 */ /* 0x000fe4000fffe0ff */
[----:B------:R-:W-:Y:S02]  /*25c0*/  ULEA UR7, UR7, UR15, 0xa ;  /* 0x0000000f07077291 */ /* 0x000fe4000f8e50ff */
[----:B------:R-:W-:Y:S02]  /*25d0*/  UIADD3 UR32, UP3, UPT, UR46, 0x200, URZ ;  /* 0x000002002e207890 */ /* 0x000fe4000ff7e0ff */
[----:B------:R-:W-:Y:S02]  /*25e0*/  UPRMT UR7, UR7, 0x5410, URZ ;  /* 0x0000541007077896 */ /* 0x000fe400080000ff */
[----:B------:R-:W-:Y:S02]  /*25f0*/  UIADD3.X UR33, UPT, UPT, URZ, UR47, URZ, UP3, !UPT ;  /* 0x0000002fff217290 */ /* 0x000fe40009ffe4ff */
[----:B------:R-:W-:Y:S02]  /*2600*/  UIADD3 UR16, UPT, UPT, UR17, 0x28400, URZ ;  /* 0x0002840011107890 */ /* 0x000fe4000fffe0ff */
[----:B------:R-:W-:Y:S02]  /*2610*/  UIADD3 UR36, UPT, UPT, UR20, 0x1, URZ ;  /* 0x0000000114247890 */ /* 0x000fe4000fffe0ff */
[----:B------:R-:W-:Y:S02]  /*2620*/  UIADD3 UR29, UPT, UPT, UR21, 0x1, URZ ;  /* 0x00000001151d7890 */ /* 0x000fe4000fffe0ff */
[----:B------:R-:W-:Y:S02]  /*2630*/  UISETP.NE.AND UP2, UPT, UR36, UR43, UPT ;  /* 0x0000002b2400728c */ /* 0x000fe4000bf45270 */
[----:B------:R-:W-:Y:S01]  /*2640*/  UIADD3 UR26, UPT, UPT, UR22, 0x1, URZ ;  /* 0x00000001161a7890 */ /* 0x000fe2000fffe0ff */
[----:B------:R-:W-:Y:S01]  /*2650*/  UMOV UR44, 0x0 ;  /* 0x00000000002c7882 */ /* 0x000fe20000000000 */
[----:B------:R-:W-:Y:S01]  /*2660*/  UMOV UR45, 0x10000000 ;  /* 0x10000000002d7882 */ /* 0x000fe20000000000 */
[----:B------:R-:W-:Y:S01]  /*2670*/  UMOV UR17, UR9 ;  /* 0x0000000900117c82 */ /* 0x000fe20008000000 */
[----:B------:R3:W-:Y:S01]  /*2680*/  UTMALDG.5D.IM2COL.2CTA [UR8], [UR34], UR7, desc[UR44] ;  /* 0x00002c08220073b4 */ /* 0x0007e20008261007 */
[----:B------:R-:W-:Y:S04]  /*2690*/  UMOV UR18, UR10 ;  /* 0x0000000a00127c82 */ /* 0x000fe80008000000 */
[----:B------:R-:W-:Y:S04]  /*26a0*/  @UP2 UIADD3 UR29, UPT, UPT, UR21, URZ, URZ ;  /* 0x000000ff151d2290 */ /* 0x000fe8000fffe0ff */
[----:B------:R-:W-:Y:S01]  /*26b0*/  UISETP.NE.AND UP1, UPT, UR29, UR40, UPT ;  /* 0x000000281d00728c */ /* 0x000fe2000bf25270 */
[----:B------:R4:W-:Y:S10]  /*26c0*/  UTMALDG.5D.2CTA [UR16], [UR32], desc[UR44] ;  /* 0x00002c10200075b4 */ /* 0x0009f40008221000 */
[----:B------:R-:W-:Y:S04]  /*26d0*/  @UP1 UIADD3 UR26, UPT, UPT, UR22, URZ, URZ ;  /* 0x000000ff161a1290 */ /* 0x000fe8000fffe0ff */
[----:B------:R-:W-:Y:S02]  /*26e0*/  UISETP.NE.AND UP0, UPT, UR26, UR41, UPT ;  /* 0x000000291a00728c */ /* 0x000fe4000bf05270 */
[----:B---3--:R-:W-:Y:S09]  /*26f0*/  UIADD3 UR8, UPT, UPT, UR28, 0x1, URZ ;  /* 0x000000011c087890 */ /* 0x008ff2000fffe0ff */
[----:B------:R-:W-:Y:S02]  /*2700*/  @UP0 UIADD3 UR8, UPT, UPT, UR28, URZ, URZ ;  /* 0x000000ff1c080290 */ /* 0x000fe4000fffe0ff */
[----:B------:R-:W-:Y:S02]  /*2710*/  UIADD3 UR7, UPT, UPT, UR37, -0x1, URZ ;  /* 0xffffffff25077890 */ /* 0x000fe4000fffe0ff */
[----:B----4-:R-:W-:Y:S02]  /*2720*/  USEL UR22, UR26, URZ, UP0 ;  /* 0x000000ff1a167287 */ /* 0x010fe40008000000 */
[----:B------:R-:W-:Y:S02]  /*2730*/  UISETP.GT.U32.AND UP0, UPT, UR37, 0x1, UPT ;  /* 0x000000012500788c */ /* 0x000fe4000bf04070 */
[----:B------:R-:W-:Y:S02]  /*2740*/  USEL UR20, UR36, URZ, UP2 ;  /* 0x000000ff24147287 */ /* 0x000fe40009000000 */
[----:B------:R-:W-:Y:S01]  /*2750*/  USEL UR21, UR29, URZ, UP1 ;  /* 0x000000ff1d157287 */ /* 0x000fe20008800000 */
[----:B------:R-:W-:Y:S01]  /*2760*/  UMOV UR37, UR7 ;  /* 0x0000000700257c82 */ /* 0x000fe20008000000 */
[----:B------:R-:W-:Y:S01]  /*2770*/  UMOV UR7, UR31 ;  /* 0x0000001f00077c82 */ /* 0x000fe20008000000 */
[----:B------:R-:W-:Y:S02]  /*2780*/  UMOV UR28, UR8 ;  /* 0x00000008001c7c82 */ /* 0x000fe40008000000 */
[----:B-1----:R-:W-:Y:S07]  /*2790*/  BRA.U UP0, `(.L_x_36) ;  /* 0xfffffff900f87547 */ /* 0x002fee000b83ffff */
.L_x_30:
[----:B------:R-:W-:Y:S01]  /*27a0*/  SHF.L.U32 R3, R2, 0x1f, RZ ;  /* 0x0000001f02037819 */ /* 0x000fe200000006ff */
[----:B------:R-:W-:-:S03]  /*27b0*/  NOP ;  /* 0x0000000000007918 */ /* 0x000fc60000000000 */
[----:B--2---:R-:W2:Y:S02]  /*27c0*/  SYNCS.PHASECHK.TRANS64.TRYWAIT P0, [UR30+0x130], R3 ;  /* 0x00013003ff0075a7 */ /* 0x004ea4000800111e */
[----:B--2---:R-:W-:Y:S05]  /*27d0*/  @!P0 BRA `(.L_x_37) ;  /* 0x00000074006c8947 */ /* 0x004fea0003800000 */
.L_x_133:
[----:B------:R-:W2:Y:S01]  /*27e0*/  LDS.128 R4, [UR30+0x170] ;  /* 0x0001701eff047984 */ /* 0x000ea20008000c00 */
[----:B------:R-:W-:Y:S02]  /*27f0*/  UIADD3 UR4, UPT, UPT, UR30, 0x138, URZ ;  /* 0x000001381e047890 */ /* 0x000fe4000fffe0ff */
[----:B------:R-:W-:Y:S01]  /*2800*/  UISETP.GE.AND UP0, UPT, UR39, 0x1, UPT ;  /* 0x000000012700788c */ /* 0x000fe2000bf06270 */
[----:B------:R-:W-:Y:S01]  /*2810*/  @!PT LDS RZ, [RZ] ;  /* 0x00000000fffff984 */ /* 0x000fe20000000800 */
[----:B------:R-:W-:Y:S01]  /*2820*/  @!PT LDS RZ, [RZ] ;  /* 0x00000000fffff984 */ /* 0x000fe20000000800 */
[----:B------:R-:W-:Y:S01]  /*2830*/  @!PT LDS RZ, [RZ] ;  /* 0x00000000fffff984 */ /* 0x000fe20000000800 */
[----:B------:R-:W-:Y:S01]  /*2840*/  @!PT LDS RZ, [RZ] ;  /* 0x00000000fffff984 */ /* 0x000fe20000000800 */
[----:B------:R3:W-:Y:S06]  /*2850*/  MEMBAR.ALL.CTA ;  /* 0x0000000000007992 */ /* 0x0007ec0000008000 */
[----:B---3--:R-:W3:Y:S01]  /*2860*/  FENCE.VIEW.ASYNC.S ;  /* 0x00000000000073c6 */ /* 0x008ee20000000000 */
[----:B------:R-:W-:-:S09]  /*2870*/  UPRMT UR4, URZ, 0x654, UR4 ;  /* 0x00000654ff047896 */ /* 0x000fd20008000004 */
[----:B---3--:R-:W-:Y:S01]  /*2880*/  SYNCS.ARRIVE.TRANS64.RED.A1T0 RZ, [UR4], RZ ;  /* 0x000000ffffff79a7 */ /* 0x008fe20008100404 */
[----:B--2---:R-:W-:-:S13]  /*2890*/  LOP3.LUT P0, RZ, R6, 0x1, RZ, 0xc0, !PT ;  /* 0x0000000106ff7812 */ /* 0x004fda000780c0ff */
[----:B------:R-:W-:Y:S01]  /*28a0*/  VOTEU.ANY UP1, P0 ;  /* 0x0000000000ff7886 */ /* 0x000fe20000020100 */
[----:B------:R-:W-:-:S13]  /*28b0*/  PLOP3.LUT P0, PT, PT, PT, UP1, 0x80, 0x8 ;  /* 0x000000000008781c */ /* 0x000fda0003f0f018 */
[----:B-1----:R-:W-:Y:S02]  /*28c0*/  @P0 MOV R0, R4 ;  /* 0x0000000400000202 */ /* 0x002fe40000000f00 */
[----:B------:R-:W-:Y:S02]  /*28d0*/  @P0 LOP3.LUT R4, R5, 0xffff, RZ, 0xc0, !PT ;  /* 0x0000ffff05040812 */ /* 0x000fe400078ec0ff */
[----:B------:R-:W-:Y:S02]  /*28e0*/  @P0 R2UR UR6, R0 ;  /* 0x00000000000602ca */ /* 0x000fe400000e0000 */
[----:B------:R-:W-:-:S11]  /*28f0*/  @P0 R2UR UR5, R4 ;  /* 0x00000000040502ca */ /* 0x000fd600000e0000 */
[----:B------:R-:W-:Y:S02]  /*2900*/  @UP1 UMOV UR50, UR6 ;  /* 0x0000000600321c82 */ /* 0x000fe40008000000 */
[----:B------:R-:W-:Y:S01]  /*2910*/  @UP1 UMOV UR48, UR5 ;  /* 0x0000000500301c82 */ /* 0x000fe20008000000 */
[----:B------:R-:W-:Y:S05]  /*2920*/  BRA.U !UP0, `(.L_x_38) ;  /* 0x0000000108d47547 */ /* 0x000fea000b800000 */
[----:B------:R-:W1:Y:S01]  /*2930*/  LDCU.128 UR16, c[0x0][0xc10] ;  /* 0x00018200ff1077ac */ /* 0x000e620008000c00 */
[----:B------:R-:W2:Y:S01]  /*2940*/  LDCU UR20, c[0x0][0xc20] ;  /* 0x00018400ff1477ac */ /* 0x000ea20008000800 */
[----:B------:R-:W3:Y:S01]  /*2950*/  LDCU UR13, c[0x0][0xc0c] ;  /* 0x00018180ff0d77ac */ /* 0x000ee20008000800 */
[----:B------:R-:W4:Y:S01]  /*2960*/  LDCU.64 UR14, c[0x0][0xc28] ;  /* 0x00018500ff0e77ac */ /* 0x000f220008000a00 */
[----:B------:R-:W-:Y:S02]  /*2970*/  UISETP.NE.AND UP3, UPT, UR39, 0x1, UPT ;  /* 0x000000012700788c */ /* 0x000fe4000bf65270 */
[----:B-1----:R-:W-:Y:S02]  /*2980*/  UIMAD.WIDE.U32 UR4, UR53, UR19, URZ ;  /* 0x00000013350472a5 */ /* 0x002fe4000f8e00ff */
[----:B------:R-:W-:Y:S02]  /*2990*/  UIMAD.WIDE.U32 UR6, UR54, UR16, URZ ;  /* 0x00000010360672a5 */ /* 0x000fe4000f8e00ff */
[----:B------:R-:W-:-:S02]  /*29a0*/  UISETP.NE.AND UP0, UPT, UR18, 0x1, UPT ;  /* 0x000000011200788c */ /* 0x000fc4000bf05270 */
[----:B------:R-:W-:Y:S01]  /*29b0*/  UIMAD.WIDE.U32 UR10, UR48, UR19, URZ ;  /* 0x00000013300a72a5 */ /* 0x000fe2000f8e00ff */
[----:B------:R-:W-:Y:S01]  /*29c0*/  UMOV UR4, UR5 ;  /* 0x0000000500047c82 */ /* 0x000fe20008000000 */
[----:B---3--:R-:W-:Y:S02]  /*29d0*/  UISETP.NE.AND UP2, UPT, UR13, 0x1, UPT ;  /* 0x000000010d00788c */ /* 0x008fe4000bf45270 */
[----:B--2---:R-:W-:Y:S02]  /*29e0*/  USHF.R.U32.HI UR5, URZ, UR20, UR4 ;  /* 0x00000014ff057299 */ /* 0x004fe40008011604 */
[----:B------:R-:W-:Y:S01]  /*29f0*/  UIMAD.WIDE.U32 UR8, UR50, UR16, URZ ;  /* 0x00000010320872a5 */ /* 0x000fe2000f8e00ff */
[----:B------:R-:W-:Y:S01]  /*2a00*/  UMOV UR4, UR7 ;  /* 0x0000000700047c82 */ /* 0x000fe20008000000 */
[----:B------:R-:W-:Y:S02]  /*2a10*/  USEL UR5, UR53, UR5, !UP0 ;  /* 0x0000000535057287 */ /* 0x000fe4000c000000 */
[----:B------:R-:W-:-:S02]  /*2a20*/  USHF.R.U32.HI UR4, URZ, UR17, UR4 ;  /* 0x00000011ff047299 */ /* 0x000fc40008011604 */
[----:B----4-:R-:W-:Y:S02]  /*2a30*/  UIMAD.WIDE.U32 UR6, UR5, UR14, URZ ;  /* 0x0000000e050672a5 */ /* 0x010fe4000f8e00ff */
[----:B------:R-:W-:Y:S01]  /*2a40*/  USEL UR12, UR54, UR4, !UP2 ;  /* 0x00000004360c7287 */ /* 0x000fe2000d000000 */
[----:B------:R-:W-:Y:S02]  /*2a50*/  UMOV UR8, UR9 ;  /* 0x0000000900087c82 */ /* 0x000fe40008000000 */
[----:B------:R-:W-:Y:S01]  /*2a60*/  UMOV UR4, UR11 ;  /* 0x0000000b00047c82 */ /* 0x000fe20008000000 */
[----:B------:R-:W-:Y:S01]  /*2a70*/  UIMAD.WIDE.U32 UR10, UR12, UR14, URZ ;  /* 0x0000000e0c0a72a5 */ /* 0x000fe2000f8e00ff */
[----:B------:R-:W-:Y:S01]  /*2a80*/  UMOV UR6, UR7 ;  /* 0x0000000700067c82 */ /* 0x000fe20008000000 */
[----:B------:R-:W-:Y:S02]  /*2a90*/  USHF.R.U32.HI UR4, URZ, UR20, UR4 ;  /* 0x00000014ff047299 */ /* 0x000fe40008011604 */
[----:B------:R-:W-:-:S02]  /*2aa0*/  @UP3 USHF.R.U32.HI UR5, URZ, UR15, UR6 ;  /* 0x0000000fff053299 */ /* 0x000fc40008011606 */
[----:B------:R-:W-:Y:S01]  /*2ab0*/  USHF.R.U32.HI UR17, URZ, UR17, UR8 ;  /* 0x00000011ff117299 */ /* 0x000fe20008011608 */
[----:B------:R-:W-:Y:S01]  /*2ac0*/  UMOV UR6, UR11 ;  /* 0x0000000b00067c82 */ /* 0x000fe20008000000 */
[----:B------:R-:W-:Y:S02]  /*2ad0*/  USEL UR4, UR48, UR4, !UP0 ;  /* 0x0000000430047287 */ /* 0x000fe4000c000000 */
[----:B------:R-:W-:Y:S02]  /*2ae0*/  @UP3 USHF.R.U32.HI UR12, URZ, UR15, UR6 ;  /* 0x0000000fff0c3299 */ /* 0x000fe40008011606 */
[----:B------:R-:W-:Y:S02]  /*2af0*/  UIMAD UR6, UR39, UR5, URZ ;  /* 0x00000005270672a4 */ /* 0x000fe4000f8e02ff */
[----:B------:R-:W-:Y:S02]  /*2b00*/  USEL UR5, UR50, UR17, !UP2 ;  /* 0x0000001132057287 */ /* 0x000fe4000d000000 */
[----:B------:R-:W-:-:S02]  /*2b10*/  UIMAD UR8, UR39, UR12, URZ ;  /* 0x0000000c270872a4 */ /* 0x000fc4000f8e02ff */
[----:B------:R-:W-:Y:S02]  /*2b20*/  UISETP.GE.AND UP0, UPT, UR4, UR6, UPT ;  /* 0x000000060400728c */ /* 0x000fe4000bf06270 */
[----:B------:R-:W-:Y:S02]  /*2b30*/  UIMAD.WIDE.U32 UR6, UR4, UR14, URZ ;  /* 0x0000000e040672a5 */ /* 0x000fe4000f8e00ff */
[----:B------:R-:W-:Y:S02]  /*2b40*/  UISETP.GE.OR UP0, UPT, UR5, UR8, UP0 ;  /* 0x000000080500728c */ /* 0x000fe40008706670 */
[----:B------:R-:W-:Y:S02]  /*2b50*/  UIMAD.WIDE.U32 UR8, UR5, UR14, URZ ;  /* 0x0000000e050872a5 */ /* 0x000fe4000f8e00ff */
[----:B------:R-:W-:Y:S01]  /*2b60*/  UIADD3 UR10, UPT, UPT, -UR4, URZ, URZ ;  /* 0x000000ff040a7290 */ /* 0x000fe2000fffe1ff */
[----:B------:R-:W-:Y:S02]  /*2b70*/  UMOV UR6, UR7 ;  /* 0x0000000700067c82 */ /* 0x000fe40008000000 */
[----:B------:R-:W-:-:S02]  /*2b80*/  USHF.R.U32.HI UR6, URZ, UR15, UR6 ;  /* 0x0000000fff067299 */ /* 0x000fc40008011606 */
[----:B------:R-:W-:Y:S02]  /*2b90*/  UIMAD UR10, UR18, UR10, UR48 ;  /* 0x0000000a120a72a4 */ /* 0x000fe4000f8e0230 */
[----:B------:R-:W-:Y:S01]  /*2ba0*/  USEL UR6, UR4, UR6, !UP3 ;  /* 0x0000000604067287 */ /* 0x000fe2000d800000 */
[----:B------:R-:W-:Y:S01]  /*2bb0*/  @!UP0 UMOV UR7, UR9 ;  /* 0x0000000900078c82 */ /* 0x000fe20008000000 */
[----:B------:R-:W-:Y:S02]  /*2bc0*/  UIADD3 UR9, UPT, UPT, -UR5, URZ, URZ ;  /* 0x000000ff05097290 */ /* 0x000fe4000fffe1ff */
[----:B------:R-:W-:Y:S02]  /*2bd0*/  @!UP0 USHF.R.U32.HI UR7, URZ, UR15, UR7 ;  /* 0x0000000fff078299 */ /* 0x000fe40008011607 */
[----:B------:R-:W-:Y:S02]  /*2be0*/  UIADD3 UR8, UPT, UPT, -UR6, URZ, URZ ;  /* 0x000000ff06087290 */ /* 0x000fe4000fffe1ff */
[----:B------:R-:W-:-:S02]  /*2bf0*/  @!UP0 USEL UR7, UR5, UR7, !UP3 ;  /* 0x0000000705078287 */ /* 0x000fc4000d800000 */
[----:B------:R-:W-:Y:S02]  /*2c00*/  UIMAD UR8, UR39, UR8, UR4 ;  /* 0x00000008270872a4 */ /* 0x000fe4000f8e0204 */
[----:B------:R-:W-:Y:S02]  /*2c10*/  @!UP0 UIADD3 UR6, UPT, UPT, UR6, -UR7, URZ ;  /* 0x8000000706068290 */ /* 0x000fe4000fffe0ff */
[----:B------:R-:W-:Y:S02]  /*2c20*/  @!UP0 UIMAD UR7, UR8, UR12, UR7 ;  /* 0x0000000c080782a4 */ /* 0x000fe4000f8e0207 */
[----:B------:R-:W-:Y:S02]  /*2c30*/  @!UP0 UIMAD UR4, UR39, UR6, UR5 ;  /* 0x00000006270482a4 */ /* 0x000fe4000f8e0205 */
[----:B------:R-:W-:Y:S02]  /*2c40*/  UIMAD UR6, UR13, UR9, UR50 ;  /* 0x000000090d0672a4 */ /* 0x000fe4000f8e0232 */
[----:B------:R-:W-:Y:S01]  /*2c50*/  UIMAD UR48, UR4, UR18, UR10 ;  /* 0x00000012043072a4 */ /* 0x000fe2000f8e020a */
[----:B------:R-:W-:-:S02]  /*2c60*/  @!UP0 UMOV UR5, UR7 ;  /* 0x0000000700058c82 */ /* 0x000fc40008000000 */
[----:B------:R-:W-:-:S12]  /*2c70*/  UIMAD UR50, UR5, UR13, UR6 ;  /* 0x0000000d053272a4 */ /* 0x000fd8000f8e0206 */
.L_x_38:
[----:B------:R-:W1:Y:S02]  /*2c80*/  LDCU UR4, c[0x0][0xc30] ;  /* 0x00018600ff0477ac */ /* 0x000e640008000800 */
[----:B-1----:R-:W-:-:S09]  /*2c90*/  UISETP.NE.AND UP0, UPT, UR4, 0x1, UPT ;  /* 0x000000010400788c */ /* 0x002fd2000bf05270 */
[----:B------:R-:W-:Y:S05]  /*2ca0*/  BRA.U UP0, `(.L_x_39) ;  /* 0x0000000100447547 */ /* 0x000fea000b800000 */
[----:B------:R-:W1:Y:S01]  /*2cb0*/  LDCU.128 UR8, c[0x0][0xc10] ;  /* 0x00018200ff0877ac */ /* 0x000e620008000c00 */
[----:B------:R-:W2:Y:S01]  /*2cc0*/  LDCU UR12, c[0x0][0xc0c] ;  /* 0x00018180ff0c77ac */ /* 0x000ea20008000800 */
[----:B------:R-:W3:Y:S01]  /*2cd0*/  LDCU UR13, c[0x0][0xc20] ;  /* 0x00018400ff0d77ac */ /* 0x000ee20008000800 */
[----:B-1----:R-:W-:Y:S02]  /*2ce0*/  UIMAD.WIDE.U32 UR6, UR50, UR8, URZ ;  /* 0x00000008320672a5 */ /* 0x002fe4000f8e00ff */
[----:B------:R-:W-:Y:S02]  /*2cf0*/  UIMAD.WIDE.U32 UR4, UR48, UR11, URZ ;  /* 0x0000000b300472a5 */ /* 0x000fe4000f8e00ff */
[----:B--2---:R-:W-:Y:S02]  /*2d00*/  UISETP.NE.AND UP2, UPT, UR12, 0x1, UPT ;  /* 0x000000010c00788c */ /* 0x004fe4000bf45270 */
[----:B------:R-:W-:Y:S01]  /*2d10*/  UISETP.NE.AND UP0, UPT, UR10, 0x1, UPT ;  /* 0x000000010a00788c */ /* 0x000fe2000bf05270 */
[----:B------:R-:W-:-:S02]  /*2d20*/  UMOV UR6, UR7 ;  /* 0x0000000700067c82 */ /* 0x000fc40008000000 */
[----:B------:R-:W-:Y:S01]  /*2d30*/  UMOV UR4, UR5 ;  /* 0x0000000500047c82 */ /* 0x000fe20008000000 */
[----:B------:R-:W-:Y:S02]  /*2d40*/  USHF.R.U32.HI UR6, URZ, UR9, UR6 ;  /* 0x00000009ff067299 */ /* 0x000fe40008011606 */
[----:B---3--:R-:W-:Y:S02]  /*2d50*/  USHF.R.U32.HI UR4, URZ, UR13, UR4 ;  /* 0x0000000dff047299 */ /* 0x008fe40008011604 */
[----:B------:R-:W-:Y:S02]  /*2d60*/  USEL UR5, UR50, UR6, !UP2 ;  /* 0x0000000632057287 */ /* 0x000fe4000d000000 */
[----:B------:R-:W-:-:S04]  /*2d70*/  USEL UR4, UR48, UR4, !UP0 ;  /* 0x0000000430047287 */ /* 0x000fc8000c000000 */
[----:B------:R-:W-:Y:S02]  /*2d80*/  UIADD3 UR6, UPT, UPT, UR5, -UR4, URZ ;  /* 0x8000000405067290 */ /* 0x000fe4000fffe0ff */
[----:B------:R-:W-:Y:S02]  /*2d90*/  UIADD3 UR4, UPT, UPT, -UR5, UR4, URZ ;  /* 0x0000000405047290 */ /* 0x000fe4000fffe1ff */
[----:B------:R-:W-:Y:S02]  /*2da0*/  UIMAD UR48, UR6, UR10, UR48 ;  /* 0x0000000a063072a4 */ /* 0x000fe4000f8e0230 */
[----:B------:R-:W-:-:S12]  /*2db0*/  UIMAD UR50, UR4, UR12, UR50 ;  /* 0x0000000c043272a4 */ /* 0x000fd8000f8e0232 */
.L_x_39:
[----:B------:R-:W-:Y:S01]  /*2dc0*/  R2UR UR5, R176 ;  /* 0x00000000b00572ca */ /* 0x000fe200000e0000 */
[----:B------:R-:W-:Y:S01]  /*2dd0*/  UMOV UR36, UR42 ;  /* 0x0000002a00247c82 */ /* 0x000fe20008000000 */
[----:B------:R-:W-:Y:S02]  /*2de0*/  R2UR UR4, R175 ;  /* 0x00000000af0472ca */ /* 0x000fe400000e0000 */
[----:B------:R-:W-:Y:S02]  /*2df0*/  PLOP3.LUT P1, PT, PT, PT, PT, 0x80, 0x8 ;  /* 0x000000000008781c */ /* 0x000fe40003f2f070 */
[----:B------:R-:W-:-:S07]  /*2e00*/  LOP3.LUT R2, R2, 0x1, RZ, 0x3c, !PT ;  /* 0x0000000102027812 */ /* 0x000fce00078e3cff */
[----:B------:R-:W-:Y:S02]  /*2e10*/  UIADD3 UR51, UPT, UPT, UR50, UR5, URZ ;  /* 0x0000000532337290 */ /* 0x000fe4000fffe0ff */
[----:B------:R-:W-:Y:S01]  /*2e20*/  UIADD3 UR24, UPT, UPT, UR48, UR4, URZ ;  /* 0x0000000430187290 */ /* 0x000fe2000fffe0ff */
[----:B------:R-:W-:Y:S11]  /*2e30*/  BRA.U UP1, `(.L_x_40) ;  /* 0xffffffe901a47547 */ /* 0x000ff6000b83ffff */
[----:B------:R-:W-:Y:S01]  /*2e40*/  UIADD3 UR30, UPT, UPT, UR30, 0x80, URZ ;  /* 0x000000801e1e7890 */ /* 0x000fe2000fffe0ff */
[----:B------:R-:W-:-:S03]  /*2e50*/  MOV R3, UR27 ;  /* 0x0000001b00037c02 */ /* 0x000fc60008000f00 */
[----:B------:R-:W-:Y:S01]  /*2e60*/  ULEA UR4, UR31, UR30, 0x3 ;  /* 0x0000001e1f047291 */ /* 0x000fe2000f8e18ff */
[----:B------:R-:W-:-:S08]  /*2e70*/  SHF.L.U32 R3, R3, 0x1f, RZ ;  /* 0x0000001f03037819 */ /* 0x000fd000000006ff */
[----:B------:R-:W1:Y:S02]  /*2e80*/  SYNCS.PHASECHK.TRANS64.TRYWAIT P0, [UR4], R3 ;  /* 0x00000003ff0075a7 */ /* 0x000e640008001104 */
[----:B-1----:R-:W-:Y:S05]  /*2e90*/  @!P0 BRA `(.L_x_41) ;  /* 0x0000006c00d48947 */ /* 0x002fea0003800000 */
.L_x_135:
[----:B------:R-:W-:-:S04]  /*2ea0*/  UIADD3 UR4, UPT, UPT, UR31, 0x1, URZ ;  /* 0x000000011f047890 */ /* 0x000fc8000fffe0ff */
[----:B------:R-:W-:-:S04]  /*2eb0*/  UISETP.NE.AND UP0, UPT, UR4, 0x10, UPT ;  /* 0x000000100400788c */ /* 0x000fc8000bf05270 */
[----:B------:R-:W-:Y:S02]  /*2ec0*/  USEL UR5, URZ, 0x1, UP0 ;  /* 0x00000001ff057887 */ /* 0x000fe40008000000 */
[----:B------:R-:W-:Y:S02]  /*2ed0*/  USEL UR4, UR4, URZ, UP0 ;  /* 0x000000ff04047287 */ /* 0x000fe40008000000 */
[----:B------:R-:W-:Y:S02]  /*2ee0*/  ULOP3.LUT UR6, UR27, UR5, URZ, 0x3c, !UPT ;  /* 0x000000051b067292 */ /* 0x000fe4000f8e3cff */
[----:B------:R-:W-:-:S04]  /*2ef0*/  ULEA UR5, UR4, UR30, 0x3 ;  /* 0x0000001e04057291 */ /* 0x000fc8000f8e18ff */
[----:B-1----:R-:W-:-:S04]  /*2f00*/  MOV R3, UR6 ;  /* 0x0000000600037c02 */ /* 0x002fc80008000f00 */
[----:B------:R-:W-:-:S04]  /*2f10*/  SHF.L.U32 R3, R3, 0x1f, RZ ;  /* 0x0000001f03037819 */ /* 0x000fc800000006ff */
[----:B------:R-:W1:Y:S02]  /*2f20*/  SYNCS.PHASECHK.TRANS64.TRYWAIT P0, [UR5], R3 ;  /* 0x00000003ff0075a7 */ /* 0x000e640008001105 */
[----:B-1----:R-:W-:Y:S05]  /*2f30*/  @!P0 BRA `(.L_x_42) ;  /* 0x0000006c00c48947 */ /* 0x002fea0003800000 */
.L_x_137:
        /* <DEDUP_REMOVED lines=10> */
.L_x_139:
        /* <DEDUP_REMOVED lines=10> */
.L_x_141:
        /* <DEDUP_REMOVED lines=10> */
.L_x_143:
        /* <DEDUP_REMOVED lines=10> */
.L_x_145:
        /* <DEDUP_REMOVED lines=10> */
.L_x_147:
        /* <DEDUP_REMOVED lines=10> */
.L_x_149:
        /* <DEDUP_REMOVED lines=10> */
.L_x_151:
        /* <DEDUP_REMOVED lines=10> */
.L_x_153:
        /* <DEDUP_REMOVED lines=10> */
.L_x_155:
        /* <DEDUP_REMOVED lines=10> */
.L_x_157:
        /* <DEDUP_REMOVED lines=10> */
.L_x_159:
        /* <DEDUP_REMOVED lines=10> */
.L_x_161:
        /* <DEDUP_REMOVED lines=10> */
.L_x_163:
[----:B------:R-:W-:-:S04]  /*3760*/  UIADD3 UR4, UPT, UPT, UR4, 0x1, URZ ;  /* 0x0000000104047890 */ /* 0x000fc8000fffe0ff */
[----:B------:R-:W-:-:S04]  /*3770*/  UISETP.NE.AND UP0, UPT, UR4, 0x10, UPT ;  /* 0x000000100400788c */ /* 0x000fc8000bf05270 */
[----:B------:R-:W-:Y:S02]  /*3780*/  USEL UR5, URZ, 0x1, UP0 ;  /* 0x00000001ff057887 */ /* 0x000fe40008000000 */
[----:B------:R-:W-:Y:S02]  /*3790*/  USEL UR4, UR4, URZ, UP0 ;  /* 0x000000ff04047287 */ /* 0x000fe40008000000 */
[----:B------:R-:W-:Y:S02]  /*37a0*/  ULOP3.LUT UR5, UR6, UR5, URZ, 0x3c, !UPT ;  /* 0x0000000506057292 */ /* 0x000fe4000f8e3cff */
[----:B------:R-:W-:-:S04]  /*37b0*/  ULEA UR4, UR4, UR30, 0x3 ;  /* 0x0000001e04047291 */ /* 0x000fc8000f8e18ff */
[----:B------:R-:W-:Y:S02]  /*37c0*/  IMAD.U32 R2, RZ, RZ, UR5 ;  /* 0x00000005ff027e24 */ /* 0x000fe4000f8e00ff */
[----:B-1----:R-:W-:-:S03]  /*37d0*/  MOV R0, UR4 ;  /* 0x0000000400007c02 */ /* 0x002fc60008000f00 */
[----:B------:R-:W-:-:S07]  /*37e0*/  SHF.L.U32 R3, R2, 0x1f, RZ ;  /* 0x0000001f02037819 */ /* 0x000fce00000006ff */
.L_x_56:
[----:B-1----:R1:W2:Y:S02]  /*37f0*/  SYNCS.PHASECHK.TRANS64.TRYWAIT P0, [R0+URZ], R3 ;  /* 0x00000003000075a7 */ /* 0x0022a400080011ff */
[----:B--2---:R-:W-:Y:S05]  /*3800*/  @!P0 NANOSLEEP.SYNCS 0x989680 ;  /* 0x009896800000895d */ /* 0x004fea0003900000 */
[----:B------:R-:W2:Y:S02]  /*3810*/  @!P0 SYNCS.PHASECHK.TRANS64 P0, [R0+URZ], R3 ;  /* 0x00000003000085a7 */ /* 0x000ea400080010ff */
[----:B--2---:R-:W-:Y:S05]  /*3820*/  @P0 EXIT ;  /* 0x000000000000094d */ /* 0x004fea0003800000 */
[----:B------:R-:W-:Y:S05]  /*3830*/  BRA `(.L_x_56) ;  /* 0xfffffffc00ec7947 */ /* 0x000fea000383ffff */
.L_x_22:
[----:B------:R-:W-:-:S04]  /*3840*/  UISETP.NE.AND UP0, UPT, UR45, URZ, UPT ;  /* 0x000000ff2d00728c */ /* 0x000fc8000bf05270 */
[----:B------:R-:W-:-:S09]  /*3850*/  UISETP.NE.OR UP0, UPT, UR18, 0x1, UP0 ;  /* 0x000000011200788c */ /* 0x000fd20008705670 */
[----:B------:R-:W-:Y:S05]  /*3860*/  BRA.U UP0, `(.L_x_57) ;  /* 0x0000000100b07547 */ /* 0x000fea000b800000 */
[----:B------:R-:W-:Y:S01]  /*3870*/  UMOV UR4, 0x400 ;  /* 0x0000040000047882 */ /* 0x000fe20000000000 */
[----:B------:R-:W-:Y:S01]  /*3880*/  HFMA2 R2, -RZ, RZ, 0, 5.9604644775390625e-08 ;  /* 0x00000001ff027431 */ /* 0x000fe200000001ff */
[----:B------:R-:W-:Y:S01]  /*3890*/  ULEA UR4, UR45, UR4, 0x18 ;  /* 0x000000042d047291 */ /* 0x000fe2000f8ec0ff */
[----:B------:R-:W-:Y:S01]  /*38a0*/  ISETP.GE.U32.AND P0, PT, R3, 0x2, PT ;  /* 0x000000020300780c */ /* 0x000fe20003f06070 */
[----:B------:R-:W-:Y:S02]  /*38b0*/  IMAD.MOV.U32 R8, RZ, RZ, RZ ;  /* 0x000000ffff087224 */ /* 0x000fe400078e00ff */
[----:B------:R-:W-:Y:S02]  /*38c0*/  UIADD3 UR5, UPT, UPT, UR4, 0x138, URZ ;  /* 0x0000013804057890 */ /* 0x000fe4000fffe0ff */
[----:B------:R-:W-:Y:S02]  /*38d0*/  UIADD3 UR8, UPT, UPT, UR4, 0x130, URZ ;  /* 0x0000013004087890 */ /* 0x000fe4000fffe0ff */
[----:B------:R-:W-:-:S12]  /*38e0*/  UPRMT UR5, URZ, 0x654, UR5 ;  /* 0x00000654ff057896 */ /* 0x000fd80008000005 */
.L_x_60:
[----:B------:R-:W-:Y:S01]  /*38f0*/  SHF.L.U32 R7, R2, 0x1f, RZ ;  /* 0x0000001f02077819 */ /* 0x000fe200000006ff */
[----:B------:R-:W-:Y:S02]  /*3900*/  IMAD.U32 R4, RZ, RZ, UR8 ;  /* 0x00000008ff047e24 */ /* 0x000fe4000f8e00ff */
[----:B------:R-:W-:Y:S01]  /*3910*/  @!P0 IMAD.MOV.U32 R5, RZ, RZ, 0x10 ;  /* 0x00000010ff058424 */ /* 0x000fe200078e00ff */
[----:B------:R-:W2:Y:S02]  /*3920*/  SYNCS.PHASECHK.TRANS64.TRYWAIT P1, [UR4+0x138], R7 ;  /* 0x00013807ff0075a7 */ /* 0x000ea40008021104 */
[----:B------:R-:W-:-:S04]  /*3930*/  PRMT R9, R3, 0x654, R4 ;  /* 0x0000065403097816 */ /* 0x000fc80000000004 */
[----:B------:R-:W-:Y:S01]  /*3940*/  SEL R0, R9, R0, !P0 ;  /* 0x0000000009007207 */ /* 0x000fe20004000000 */
[----:B--2---:R-:W-:Y:S06]  /*3950*/  @!P1 BRA `(.L_x_58) ;  /* 0x00000068008c9947 */ /* 0x004fec0003800000 */
.L_x_165:
[----:B------:R-:W-:Y:S01]  /*3960*/  UIADD3 UR6, UPT, UPT, UR4, 0x170, URZ ;  /* 0x0000017004067890 */ /* 0x000fe2000fffe0ff */
[----:B------:R3:W-:Y:S01]  /*3970*/  @!P0 SYNCS.ARRIVE.TRANS64.RED RZ, [R0+URZ], R5 ;  /* 0x0000000500ff89a7 */ /* 0x0007e200080004ff */
[----:B------:R-:W-:Y:S01]  /*3980*/  UIADD3 UR7, UPT, UPT, UR4, 0x130, URZ ;  /* 0x0000013004077890 */ /* 0x000fe2000fffe0ff */
[----:B------:R-:W-:-:S08]  /*3990*/  LOP3.LUT R2, R2, 0x1, RZ, 0x3c, !PT ;  /* 0x0000000102027812 */ /* 0x000fd000078e3cff */
[----:B------:R-:W-:Y:S06]  /*39a0*/  UGETNEXTWORKID.BROADCAST [UR6], [UR7] ;  /* 0x00000000060073ca */ /* 0x000fec0008000100 */
[----:B---3--:R-:W-:-:S04]  /*39b0*/  SHF.L.U32 R5, R8, 0x1f, RZ ;  /* 0x0000001f08057819 */ /* 0x008fc800000006ff */
[----:B------:R-:W3:Y:S02]  /*39c0*/  SYNCS.PHASECHK.TRANS64.TRYWAIT P1, [UR4+0x130], R5 ;  /* 0x00013005ff0075a7 */ /* 0x000ee40008021104 */
[----:B---3--:R-:W-:Y:S05]  /*39d0*/  @!P1 BRA `(.L_x_59) ;  /* 0x0000006800849947 */ /* 0x008fea0003800000 */
.L_x_167:
[----:B--2---:R-:W2:Y:S01]  /*39e0*/  LDS.128 R4, [UR4+0x170] ;  /* 0x00017004ff047984 */ /* 0x004ea20008000c00 */
[----:B------:R-:W-:Y:S01]  /*39f0*/  LOP3.LUT R8, R8, 0x1, RZ, 0x3c, !PT ;  /* 0x0000000108087812 */ /* 0x000fe200078e3cff */
[----:B------:R-:W-:Y:S01]  /*3a00*/  @!PT LDS RZ, [RZ] ;  /* 0x00000000fffff984 */ /* 0x000fe20000000800 */
[----:B------:R-:W-:Y:S01]  /*3a10*/  @!PT LDS RZ, [RZ] ;  /* 0x00000000fffff984 */ /* 0x000fe20000000800 */
[----:B------:R-:W-:Y:S01]  /*3a20*/  @!PT LDS RZ, [RZ] ;  /* 0x00000000fffff984 */ /* 0x000fe20000000800 */
[----:B------:R-:W-:Y:S01]  /*3a30*/  @!PT LDS RZ, [RZ] ;  /* 0x00000000fffff984 */ /* 0x000fe20000000800 */
[----:B------:R3:W-:Y:S06]  /*3a40*/  MEMBAR.ALL.CTA ;  /* 0x0000000000007992 */ /* 0x0007ec0000008000 */
[----:B---3--:R-:W3:Y:S02]  /*3a50*/  FENCE.VIEW.ASYNC.S ;  /* 0x00000000000073c6 */ /* 0x008ee40000000000 */
[----:B---3--:R-:W-:Y:S01]  /*3a60*/  SYNCS.ARRIVE.TRANS64.RED.A1T0 RZ, [UR5], RZ ;  /* 0x000000ffffff79a7 */ /* 0x008fe20008100405 */
[----:B--2---:R-:W-:-:S13]  /*3a70*/  LOP3.LUT P1, RZ, R6, 0x1, RZ, 0xc0, !PT ;  /* 0x0000000106ff7812 */ /* 0x004fda000782c0ff */
[----:B------:R-:W-:Y:S05]  /*3a80*/  @P1 BRA `(.L_x_60) ;  /* 0xfffffffc00981947 */ /* 0x000fea000383ffff */
[----:B------:R-:W-:-:S04]  /*3a90*/  SHF.L.U32 R0, R2, 0x1f, RZ ;  /* 0x0000001f02007819 */ /* 0x000fc800000006ff */
[----:B------:R-:W2:Y:S02]  /*3aa0*/  SYNCS.PHASECHK.TRANS64 P0, [UR4+0x138], R0 ;  /* 0x00013800ff0075a7 */ /* 0x000ea40008001004 */
[----:B-12---:R-:W-:Y:S05]  /*3ab0*/  @P0 EXIT ;  /* 0x000000000000094d */ /* 0x006fea0003800000 */
[----:B------:R-:W-:-:S07]  /*3ac0*/  MOV R0, UR4 ;  /* 0x0000000400007c02 */ /* 0x000fce0008000f00 */
.L_x_61:
[----:B-1----:R-:W-:-:S04]  /*3ad0*/  SHF.L.U32 R3, R2, 0x1f, RZ ;  /* 0x0000001f02037819 */ /* 0x002fc800000006ff */
[----:B------:R1:W2:Y:S03]  /*3ae0*/  SYNCS.PHASECHK.TRANS64.TRYWAIT P0, [R0+URZ+0x138], R3 ;  /* 0x00013803000075a7 */ /* 0x0002a600080011ff */
[----:B--2---:R-:W-:Y:S05]  /*3af0*/  @!P0 NANOSLEEP.SYNCS 0x989680 ;  /* 0x009896800000895d */ /* 0x004fea0003900000 */
[----:B------:R-:W2:Y:S02]  /*3b00*/  @!P0 SYNCS.PHASECHK.TRANS64 P0, [R0+URZ+0x138], R3 ;  /* 0x00013803000085a7 */ /* 0x000ea400080010ff */
[----:B--2---:R-:W-:Y:S05]  /*3b10*/  @P0 EXIT ;  /* 0x000000000000094d */ /* 0x004fea0003800000 */
[----:B------:R-:W-:Y:S05]  /*3b20*/  BRA `(.L_x_61) ;  /* 0xfffffffc00e87947 */ /* 0x000fea000383ffff */
.L_x_57:
[----:B------:R-:W-:Y:S05]  /*3b30*/  BRA.U UP4, `(.L_x_62) ;  /* 0x0000001104647547 */ /* 0x000fea000b800000 */
[----:B------:R-:W-:Y:S01]  /*3b40*/  UMOV UR5, 0x40 ;  /* 0x0000004000057882 */ /* 0x000fe20000000000 */
[----:B------:R-:W-:Y:S01]  /*3b50*/  NOP ;  /* 0x0000000000007918 */ /* 0x000fe20000000000 */
[----:B------:R-:W-:Y:S01]  /*3b60*/  ULEA UR5, UR45, UR5, 0x18 ;  /* 0x000000052d057291 */ /* 0x000fe2000f8ec0ff */
[----:B------:R-:W-:Y:S02]  /*3b70*/  UMOV UR6, 0x400 ;  /* 0x0000040000067882 */ /* 0x000fe40000000000 */
[----:B------:R-:W-:-:S06]  /*3b80*/  ULEA UR6, UR45, UR6, 0x18 ;  /* 0x000000062d067291 */ /* 0x000fcc000f8ec0ff */
[----:B------:R-:W2:Y:S02]  /*3b90*/  LDS.U8 R3, [UR5+0x1c] ;  /* 0x00001c05ff037984 */ /* 0x000ea40008000000 */
[----:B--2---:R-:W-:-:S13]  /*3ba0*/  ISETP.NE.AND P0, PT, R3, RZ, PT ;  /* 0x000000ff0300720c */ /* 0x004fda0003f05270 */
[----:B------:R-:W-:Y:S05]  /*3bb0*/  @P0 BRA `(.L_x_63) ;  /* 0x0000000400080947 */ /* 0x000fea0003800000 */
[----:B------:R-:W-:Y:S02]  /*3bc0*/  UISETP.NE.U32.AND UP1, UPT, UR31, 0x1, UPT ;  /* 0x000000011f00788c */ /* 0x000fe4000bf25070 */
[----:B------:R-:W-:-:S07]  /*3bd0*/  UIADD3 UR7, UPT, UPT, UR5, 0x8, URZ ;  /* 0x0000000805077890 */ /* 0x000fce000fffe0ff */
[----:B------:R-:W-:Y:S05]  /*3be0*/  BRA.U !UP1, `(.L_x_64) ;  /* 0x00000001099c7547 */ /* 0x000fea000b800000 */
[----:B------:R-:W-:Y:S01]  /*3bf0*/  ELECT P0, URZ, PT ;  /* 0x0000000000ff782f */ /* 0x000fe20003800000 */
[----:B------:R-:W-:-:S12]  /*3c00*/  BSSY B0, `(.L_x_64) ;  /* 0x0000025000007945 */ /* 0x000fd80003800000 */
[----:B------:R-:W-:Y:S05]  /*3c10*/  @!P0 BRA `(.L_x_65) ;  /* 0x00000000008c8947 */ /* 0x000fea0003800000 */
[----:B------:R-:W-:-:S05]  /*3c20*/  UMOV UR4, 0x10 ;  /* 0x0000001000047882 */ /* 0x000fca0000000000 */
[----:B------:R-:W-:Y:S04]  /*3c30*/  DEPBAR.LE SB2, 0x36 ;  /* 0x0000ad800000791a */ /* 0x000fe80000000000 */
[----:B------:R-:W2:Y:S02]  /*3c40*/  UTCATOMSWS.2CTA.FIND_AND_SET.ALIGN UP0, UR4, UR4 ;  /* 0x00000004000475e3 */ /* 0x000ea40008200800 */
[----:B--2---:R-:W-:Y:S01]  /*3c50*/  MOV R10, UR4 ;  /* 0x00000004000a7c02 */ /* 0x004fe20008000f00 */
[----:B------:R-:W-:Y:S06]  /*3c60*/  BRA.U UP0, `(.L_x_66) ;  /* 0x0000000100187547 */ /* 0x000fec000b800000 */
.L_x_67:
[----:B------:R-:W-:Y:S05]  /*3c70*/  NANOSLEEP 0x64 ;  /* 0x000000640000795d */ /* 0x000fea0003800000 */
[----:B------:R-:W-:-:S05]  /*3c80*/  UMOV UR4, 0x10 ;  /* 0x0000001000047882 */ /* 0x000fca0000000000 */
[----:B------:R-:W-:Y:S04]  /*3c90*/  DEPBAR.LE SB2, 0x36 ;  /* 0x0000ad800000791a */ /* 0x000fe80000000000 */
[----:B------:R-:W2:Y:S02]  /*3ca0*/  UTCATOMSWS.2CTA.FIND_AND_SET.ALIGN UP0, UR4, UR4 ;  /* 0x00000004000475e3 */ /* 0x000ea40008200800 */
[----:B--2---:R-:W-:Y:S01]  /*3cb0*/  MOV R10, UR4 ;  /* 0x00000004000a7c02 */ /* 0x004fe20008000f00 */
[----:B------:R-:W-:Y:S05]  /*3cc0*/  BRA.U !UP0, `(.L_x_67) ;  /* 0xfffffffd08e87547 */ /* 0x000fea000b83ffff */
.L_x_66:
[----:B------:R-:W2:Y:S01]  /*3cd0*/  LDS R6, [UR5+0x10] ;  /* 0x00001005ff067984 */ /* 0x000ea20008000800 */
[----:B------:R-:W-:Y:S01]  /*3ce0*/  IMAD.U32 R3, RZ, RZ, UR6 ;  /* 0x00000006ff037e24 */ /* 0x000fe2000f8e00ff */
[----:B------:R-:W-:-:S03]  /*3cf0*/  MOV R4, UR30 ;  /* 0x0000001e00047c02 */ /* 0x000fc60008000f00 */
[----:B------:R-:W-:Y:S01]  /*3d00*/  VIADD R3, R3, 0x180 ;  /* 0x0000018003037836 */ /* 0x000fe20000000000 */
[----:B--2---:R-:W-:-:S04]  /*3d10*/  SHF.L.U32 R6, R6, 0x1f, RZ ;  /* 0x0000001f06067819 */ /* 0x004fc800000006ff */
[----:B------:R-:W2:Y:S02]  /*3d20*/  SYNCS.PHASECHK.TRANS64.TRYWAIT P0, [UR5+0x8], R6 ;  /* 0x00000806ff0075a7 */ /* 0x000ea40008001105 */
[----:B--2---:R-:W-:Y:S05]  /*3d30*/  @P0 BRA `(.L_x_68) ;  /* 0x0000000000080947 */ /* 0x004fea0003800000 */
[----:B------:R-:W2:Y:S02]  /*3d40*/  SYNCS.PHASECHK.TRANS64.TRYWAIT P0, [UR5+0x8], R6 ;  /* 0x00000806ff0075a7 */ /* 0x000ea40008001105 */
[----:B--2---:R-:W-:Y:S05]  /*3d50*/  @!P0 BRA `(.L_x_69) ;  /* 0x0000006400bc8947 */ /* 0x004fea0003800000 */
.L_x_68:
[----:B------:R-:W-:Y:S01]  /*3d60*/  PRMT R4, R4, 0x654, R3 ;  /* 0x0000065404047816 */ /* 0x000fe20000000003 */
[----:B------:R-:W-:Y:S01]  /*3d70*/  HFMA2 R3, -RZ, RZ, 0, 5.9604644775390625e-08 ;  /* 0x00000001ff037431 */ /* 0x000fe200000001ff */
[----:B------:R-:W-:Y:S01]  /*3d80*/  UPRMT UR4, UR30, 0x654, UR7 ;  /* 0x000006541e047896 */ /* 0x000fe20008000007 */
[----:B------:R-:W-:Y:S02]  /*3d90*/  IMAD.MOV.U32 R7, RZ, RZ, 0xffff ;  /* 0x0000ffffff077424 */ /* 0x000fe400078e00ff */
[----:B--2---:R-:W-:Y:S02]  /*3da0*/  IMAD.MOV.U32 R6, RZ, RZ, 0x4 ;  /* 0x00000004ff067424 */ /* 0x004fe400078e00ff */
[----:B------:R-:W-:Y:S01]  /*3db0*/  IMAD.SHL.U32 R9, R10, 0x20, RZ ;  /* 0x000000200a097824 */ /* 0x000fe200078e00ff */
[----:B------:R-:W-:Y:S02]  /*3dc0*/  MOV R5, UR4 ;  /* 0x0000000400057c02 */ /* 0x000fe40008000f00 */
[-C--:B------:R-:W-:Y:S01]  /*3dd0*/  SHF.L.U32 R8, R7, R10.reuse, RZ ;  /* 0x0000000a07087219 */ /* 0x080fe200000006ff */
[----:B------:R2:W-:Y:S01]  /*3de0*/  SYNCS.ARRIVE.TRANS64.RED RZ, [UR4], R6 ;  /* 0x00000006ffff79a7 */ /* 0x0005e20008000404 */
[----:B------:R-:W-:Y:S01]  /*3df0*/  SHF.L.U32 R7, R3, R10, RZ ;  /* 0x0000000a03077219 */ /* 0x000fe200000006ff */
[----:B------:R2:W-:Y:S04]  /*3e00*/  STS [UR6+0x180], R9 ;  /* 0x00018009ff007988 */ /* 0x0005e80008000806 */
[----:B------:R2:W-:Y:S04]  /*3e10*/  STAS [R4.64], R10 ;  /* 0x0000000a04007dbd */ /* 0x0005e8000c0008ff */
[----:B------:R2:W-:Y:S04]  /*3e20*/  ATOMS.OR RZ, [UR5+0x14], R8 ;  /* 0x00001408ffff798c */ /* 0x0005e8000b000005 */
[----:B------:R2:W-:Y:S04]  /*3e30*/  ATOMS.OR RZ, [UR5+0x18], R7 ;  /* 0x00001807ffff798c */ /* 0x0005e8000b000005 */
[----:B------:R2:W-:Y:S02]  /*3e40*/  ATOMS.XOR RZ, [UR5+0x10], R3 ;  /* 0x00001003ffff798c */ /* 0x0005e4000b800005 */
.L_x_65:
[----:B-1----:R-:W-:Y:S05]  /*3e50*/  BSYNC B0 ;  /* 0x0000000000007941 */ /* 0x002fea0003800000 */
.L_x_64:
[----:B------:R-:W-:Y:S05]  /*3e60*/  BRA.U UP1, `(.L_x_70) ;  /* 0x00000001016c7547 */ /* 0x000fea000b800000 */
[----:B------:R-:W-:-:S03]  /*3e70*/  UMOV UR4, 0xffffffff ;  /* 0xffffffff00047882 */ /* 0x000fc60000000000 */
[----:B------:R-:W-:Y:S05]  /*3e80*/  BRA.DIV UR4, `(.L_x_71) ;  /* 0x0000006604887947 */ /* 0x000fea000b800000 */
[----:B------:R-:W-:-:S13]  /*3e90*/  ELECT P0, URZ, PT ;  /* 0x0000000000ff782f */ /* 0x000fda0003800000 */
.L_x_170:
[----:B------:R-:W-:Y:S05]  /*3ea0*/  @!P0 BRA `(.L_x_70) ;  /* 0x00000000005c8947 */ /* 0x000fea0003800000 */
[----:B--2---:R-:W2:Y:S02]  /*3eb0*/  LDS R4, [UR5+0x10] ;  /* 0x00001005ff047984 */ /* 0x004ea40008000800 */
[----:B--2---:R-:W-:-:S04]  /*3ec0*/  SHF.L.U32 R4, R4, 0x1f, RZ ;  /* 0x0000001f04047819 */ /* 0x004fc800000006ff */
[----:B------:R-:W2:Y:S02]  /*3ed0*/  SYNCS.PHASECHK.TRANS64.TRYWAIT P0, [UR5+0x8], R4 ;  /* 0x00000804ff0075a7 */ /* 0x000ea40008001105 */
[----:B--2---:R-:W-:Y:S05]  /*3ee0*/  @P0 BRA `(.L_x_72) ;  /* 0x0000000000080947 */ /* 0x004fea0003800000 */
[----:B------:R-:W2:Y:S02]  /*3ef0*/  SYNCS.PHASECHK.TRANS64.TRYWAIT P0, [UR5+0x8], R4 ;  /* 0x00000804ff0075a7 */ /* 0x000ea40008001105 */
[----:B--2---:R-:W-:Y:S05]  /*3f00*/  @!P0 BRA `(.L_x_73) ;  /* 0x00000064008c8947 */ /* 0x004fea0003800000 */
.L_x_72:
[----:B------:R-:W3:Y:S01]  /*3f10*/  LDS R6, [UR6+0x180] ;  /* 0x00018006ff067984 */ /* 0x000ee20008000800 */
[----:B--2---:R-:W-:Y:S02]  /*3f20*/  HFMA2 R3, -RZ, RZ, 0, 5.9604644775390625e-08 ;  /* 0x00000001ff037431 */ /* 0x004fe400000001ff */
[----:B------:R-:W-:Y:S01]  /*3f30*/  IMAD.MOV.U32 R4, RZ, RZ, 0xffff ;  /* 0x0000ffffff047424 */ /* 0x000fe200078e00ff */
[----:B------:R-:W-:Y:S01]  /*3f40*/  UPRMT UR4, UR30, 0x654, UR7 ;  /* 0x000006541e047896 */ /* 0x000fe20008000007 */
[----:B---3--:R-:W-:-:S03]  /*3f50*/  IMAD.SHL.U32 R5, R6, 0x20, RZ ;  /* 0x0000002006057824 */ /* 0x008fc600078e00ff */
[-C--:B------:R-:W-:Y:S02]  /*3f60*/  SHF.L.U32 R4, R4, R6.reuse, RZ ;  /* 0x0000000604047219 */ /* 0x080fe400000006ff */
[----:B------:R-:W-:Y:S01]  /*3f70*/  SHF.L.U32 R6, R3, R6, RZ ;  /* 0x0000000603067219 */ /* 0x000fe200000006ff */
[----:B------:R3:W-:Y:S04]  /*3f80*/  STS [UR6+0x180], R5 ;  /* 0x00018005ff007988 */ /* 0x0007e80008000806 */
[----:B------:R3:W-:Y:S04]  /*3f90*/  ATOMS.OR RZ, [UR5+0x14], R4 ;  /* 0x00001404ffff798c */ /* 0x0007e8000b000005 */
[----:B------:R3:W-:Y:S01]  /*3fa0*/  ATOMS.OR RZ, [UR5+0x18], R6 ;  /* 0x00001806ffff798c */ /* 0x0007e2000b000005 */
[----:B------:R-:W-:Y:S03]  /*3fb0*/  SYNCS.ARRIVE.TRANS64.RED.A1T0 RZ, [UR4], RZ ;  /* 0x000000ffffff79a7 */ /* 0x000fe60008100404 */
[----:B------:R3:W-:Y:S01]  /*3fc0*/  ATOMS.XOR RZ, [UR5+0x10], R3 ;  /* 0x00001003ffff798c */ /* 0x0007e2000b800005 */
[----:B------:R-:W-:Y:S05]  /*3fd0*/  BRA `(.L_x_70) ;  /* 0x0000000000107947 */ /* 0x000fea0003800000 */
.L_x_63:
[----:B------:R-:W-:Y:S02]  /*3fe0*/  MOV R3, 0xffffffff ;  /* 0xffffffff00037802 */ /* 0x000fe40000000f00 */
[----:B------:R-:W-:-:S03]  /*3ff0*/  MOV R4, 0x4020 ;  /* 0x0000402000047802 */ /* 0x000fc60000000f00 */
[----:B------:R2:W-:Y:S04]  /*4000*/  STS [UR6+0x180], R3 ;  /* 0x00018003ff007988 */ /* 0x0005e80008000806 */
[----:B-12--5:R-:W-:Y:S05]  /*4010*/  CALL.REL.NOINC `($__internal_1_$__cuda_sm10x_tcgen05_guardrail_trap_phase_invalid_during_alloc) ;  /* 0x0000006800b07944 */ /* 0x026fea0003c00000 */
.L_x_70:
[----:B------:R-:W-:Y:S05]  /*4020*/  WARPSYNC.ALL ;  /* 0x0000000000007948 */ /* 0x000fea0003800000 */
[----:B------:R-:W4:Y:S01]  /*4030*/  S2UR UR17, SR_CgaCtaId ;  /* 0x00000000001179c3 */ /* 0x000f220000008800 */
[----:B------:R-:W-:Y:S01]  /*4040*/  UMOV UR4, 0x400 ;  /* 0x0000040000047882 */ /* 0x000fe20000000000 */
[----:B------:R-:W-:-:S06]  /*4050*/  NOP ;  /* 0x0000000000007918 */ /* 0x000fcc0000000000 */
[----:B------:R-:W-:Y:S06]  /*4060*/  BAR.ARV 0x6, 0xa0 ;  /* 0x0182800000007b1d */ /* 0x000fec0000002000 */
[----:B------:R-:W1:Y:S01]  /*4070*/  LDCU.64 UR6, c[0x0][0x388] ;  /* 0x00007100ff0677ac */ /* 0x000e620008000a00 */
[----:B------:R-:W-:Y:S01]  /*4080*/  LOP3.LUT R2, R2, 0xffff, RZ, 0xc0, !PT ;  /* 0x0000ffff02027812 */ /* 0x000fe200078ec0ff */
[----:B--2---:R-:W-:Y:S01]  /*4090*/  IMAD.MOV.U32 R8, RZ, RZ, 0x1 ;  /* 0x00000001ff087424 */ /* 0x004fe200078e00ff */
[----:B------:R-:W-:Y:S01]  /*40a0*/  LOP3.LUT R0, R0, 0xffff, RZ, 0xc0, !PT ;  /* 0x0000ffff00007812 */ /* 0x000fe200078ec0ff */
[----:B------:R-:W2:Y:S01]  /*40b0*/  LDCU.64 UR8, c[0x0][0x390] ;  /* 0x00007200ff0877ac */ /* 0x000ea20008000a00 */
[----:B------:R-:W-:Y:S01]  /*40c0*/  R2UR UR18, R2 ;  /* 0x00000000021272ca */ /* 0x000fe200000e0000 */
[----:B------:R-:W-:Y:S01]  /*40d0*/  IMAD.MOV.U32 R2, RZ, RZ, RZ ;  /* 0x000000ffff027224 */ /* 0x000fe200078e00ff */
[----:B------:R-:W-:Y:S01]  /*40e0*/  R2UR UR28, R0 ;  /* 0x00000000001c72ca */ /* 0x000fe200000e0000 */
[----:B------:R-:W-:Y:S01]  /*40f0*/  IMAD.MOV.U32 R0, RZ, RZ, RZ ;  /* 0x000000ffff007224 */ /* 0x000fe200078e00ff */
[----:B------:R-:W-:Y:S01]  /*4100*/  UMOV UR21, URZ ;  /* 0x000000ff00157c82 */ /* 0x000fe20008000000 */
[----:B----4-:R-:W-:-:S02]  /*4110*/  ULEA UR17, UR17, UR4, 0x18 ;  /* 0x0000000411117291 */ /* 0x010fc4000f8ec0ff */
[----:B------:R-:W-:Y:S02]  /*4120*/  UISETP.NE.AND UP3, UPT, UR31, URZ, UPT ;  /* 0x000000ff1f00728c */ /* 0x000fe4000bf65270 */
[----:B------:R-:W-:Y:S01]  /*4130*/  UIADD3 UR23, UPT, UPT, UR17, 0x138, URZ ;  /* 0x0000013811177890 */ /* 0x000fe2000fffe0ff */
[----:B------:R-:W-:Y:S01]  /*4140*/  UMOV UR16, URZ ;  /* 0x000000ff00107c82 */ /* 0x000fe20008000000 */
[----:B------:R-:W-:Y:S01]  /*4150*/  UMOV UR26, 0x0 ;  /* 0x00000000001a7882 */ /* 0x000fe20000000000 */
[----:B-1----:R-:W-:Y:S02]  /*4160*/  UIADD3 UR4, UPT, UPT, UR6, 0x3f, URZ ;  /* 0x0000003f06047890 */ /* 0x002fe4000fffe0ff */
[----:B---3--:R-:W1:Y:S01]  /*4170*/  LDS R3, [UR17+0x180] ;  /* 0x00018011ff037984 */ /* 0x008e620008000800 */
[----:B------:R-:W-:Y:S02]  /*4180*/  UPRMT UR23, URZ, 0x654, UR23 ;  /* 0x00000654ff177896 */ /* 0x000fe40008000017 */
[----:B------:R-:W-:Y:S01]  /*4190*/  USHF.R.S32.HI UR5, URZ, 0x1f, UR4 ;  /* 0x0000001fff057899 */ /* 0x000fe20008011404 */
[----:B------:R-:W-:Y:S01]  /*41a0*/  UMOV UR27, 0x10200010 ;  /* 0x10200010001b7882 */ /* 0x000fe20000000000 */
[----:B------:R-:W-:-:S02]  /*41b0*/  UMOV UR24, 0x0 ;  /* 0x0000000000187882 */ /* 0x000fc40000000000 */
[----:B------:R-:W-:Y:S02]  /*41c0*/  ULEA.HI UR4, UR5, UR4, URZ, 0x6 ;  /* 0x0000000405047291 */ /* 0x000fe4000f8f30ff */
[----:B------:R-:W-:Y:S02]  /*41d0*/  UIADD3 UR5, UPT, UPT, UR17, 0x8400, URZ ;  /* 0x0000840011057890 */ /* 0x000fe4000fffe0ff */
[----:B------:R-:W-:Y:S02]  /*41e0*/  USHF.R.S32.HI UR4, URZ, 0x6, UR4 ;  /* 0x00000006ff047899 */ /* 0x000fe40008011404 */
[----:B------:R-:W-:Y:S02]  /*41f0*/  USHF.R.U32.HI UR5, URZ, 0x4, UR5 ;  /* 0x00000004ff057899 */ /* 0x000fe40008011605 */
[----:B------:R-:W-:Y:S02]  /*4200*/  UIMAD UR4, UR4, UR7, URZ ;  /* 0x00000007040472a4 */ /* 0x000fe4000f8e02ff */
[----:B------:R-:W-:-:S02]  /*4210*/  ULOP3.LUT UR5, UR5, 0x3fff, URZ, 0xc0, !UPT ;  /* 0x00003fff05057892 */ /* 0x000fc4000f8ec0ff */
[----:B--2---:R-:W-:Y:S02]  /*4220*/  UIMAD UR4, UR4, UR8, URZ ;  /* 0x00000008040472a4 */ /* 0x004fe4000f8e02ff */
[----:B------:R-:W-:Y:S02]  /*4230*/  ULOP3.LUT UR19, UR5, 0x10000, URZ, 0xfc, !UPT ;  /* 0x0001000005137892 */ /* 0x000fe4000f8efcff */
[----:B------:R-:W-:Y:S02]  /*4240*/  UIMAD UR6, UR4, UR9, URZ ;  /* 0x00000009040672a4 */ /* 0x000fe4000f8e02ff */
[----:B------:R-:W-:Y:S02]  /*4250*/  UIADD3 UR4, UPT, UPT, UR17, 0x28400, URZ ;  /* 0x0002840011047890 */ /* 0x000fe4000fffe0ff */
[----:B------:R-:W-:Y:S02]  /*4260*/  UIADD3 UR29, UPT, UPT, UR6, -0x1, URZ ;  /* 0xffffffff061d7890 */ /* 0x000fe4000fffe0ff */
[----:B------:R-:W-:-:S02]  /*4270*/  USHF.R.U32.HI UR4, URZ, 0x4, UR4 ;  /* 0x00000004ff047899 */ /* 0x000fc40008011604 */
[----:B------:R-:W-:Y:S02]  /*4280*/  UISETP.GE.AND UP4, UPT, UR6, 0x1, UPT ;  /* 0x000000010600788c */ /* 0x000fe4000bf86270 */
[----:B------:R-:W-:Y:S01]  /*4290*/  ULOP3.LUT UR4, UR4, 0x3fff, URZ, 0xc0, !UPT ;  /* 0x00003fff04047892 */ /* 0x000fe2000f8ec0ff */
[----:B------:R-:W-:-:S03]  /*42a0*/  UMOV UR25, 0x10200010 ;  /* 0x1020001000197882 */ /* 0x000fc60000000000 */
[----:B------:R-:W-:Y:S01]  /*42b0*/  ULOP3.LUT UR20, UR4, 0x10000, URZ, 0xfc, !UPT ;  /* 0x0001000004147892 */ /* 0x000fe2000f8efcff */
[C---:B-1----:R-:W-:Y:S01]  /*42c0*/  VIADD R5, R3.reuse, 0x80 ;  /* 0x0000008003057836 */ /* 0x042fe20000000000 */
[----:B------:R-:W-:-:S04]  /*42d0*/  LOP3.LUT R4, R3, 0xffff, RZ, 0xc0, !PT ;  /* 0x0000ffff03047812 */ /* 0x000fc800078ec0ff */
[----:B------:R-:W-:-:S05]  /*42e0*/  LOP3.LUT R5, R5, 0xffff, RZ, 0xc0, !PT ;  /* 0x0000ffff05057812 */ /* 0x000fca00078ec0ff */
[----:B------:R1:W-:Y:S02]  /*42f0*/  STL.64 [R1], R4 ;  /* 0x0000000401007387 */ /* 0x0003e40000100a00 */
.L_x_82:
[----:B-1----:R-:W-:-:S04]  /*4300*/  SHF.L.U32 R5, R2, 0x1f, RZ ;  /* 0x0000001f02057819 */ /* 0x002fc800000006ff */
[----:B------:R-:W1:Y:S02]  /*4310*/  SYNCS.PHASECHK.TRANS64.TRYWAIT P0, [UR17+0x130], R5 ;  /* 0x00013005ff0075a7 */ /* 0x000e640008001111 */
[----:B-1-34-:R-:W-:Y:S05]  /*4320*/  @!P0 BRA `(.L_x_74) ;  /* 0x00000060009c8947 */ /* 0x01afea0003800000 */
.L_x_172:
[----:B-1----:R-:W1:Y:S01]  /*4330*/  LDS.128 R4, [UR17+0x170] ;  /* 0x00017011ff047984 */ /* 0x002e620008000c00 */
[----:B------:R-:W-:Y:S01]  /*4340*/  ULEA UR22, UR21, UR17, 0x3 ;  /* 0x0000001115167291 */ /* 0x000fe2000f8e18ff */
[----:B------:R-:W-:Y:S01]  /*4350*/  @!PT LDS RZ, [RZ] ;  /* 0x00000000fffff984 */ /* 0x000fe20000000800 */
[----:B------:R-:W-:Y:S01]  /*4360*/  @!PT LDS RZ, [RZ] ;  /* 0x00000000fffff984 */ /* 0x000fe20000000800 */
[----:B------:R-:W-:Y:S01]  /*4370*/  @!PT LDS RZ, [RZ] ;  /* 0x00000000fffff984 */ /* 0x000fe20000000800 */
[----:B------:R-:W-:Y:S01]  /*4380*/  @!PT LDS RZ, [RZ] ;  /* 0x00000000fffff984 */ /* 0x000fe20000000800 */
[----:B------:R2:W-:Y:S06]  /*4390*/  MEMBAR.ALL.CTA ;  /* 0x0000000000007992 */ /* 0x0005ec0000008000 */
[----:B--2---:R-:W2:Y:S02]  /*43a0*/  FENCE.VIEW.ASYNC.S ;  /* 0x00000000000073c6 */ /* 0x004ea40000000000 */
[----:B--2---:R-:W-:Y:S01]  /*43b0*/  SYNCS.ARRIVE.TRANS64.RED.A1T0 RZ, [UR23], RZ ;  /* 0x000000ffffff79a7 */ /* 0x004fe20008100417 */
[----:B-1----:R-:W-:Y:S01]  /*43c0*/  LOP3.LUT P2, RZ, R6, 0x1, RZ, 0xc0, !PT ;  /* 0x0000000106ff7812 */ /* 0x002fe2000784c0ff */
[----:B------:R-:W-:-:S12]  /*43d0*/  BRA.U UP3, `(.L_x_75) ;  /* 0x00000001030c7547 */ /* 0x000fd8000b800000 */
[----:B------:R-:W-:-:S04]  /*43e0*/  SHF.L.U32 R5, R8, 0x1f, RZ ;  /* 0x0000001f08057819 */ /* 0x000fc800000006ff */
[----:B------:R-:W1:Y:S02]  /*43f0*/  SYNCS.PHASECHK.TRANS64.TRYWAIT P0, [UR22+0x150], R5 ;  /* 0x00015005ff0075a7 */ /* 0x000e640008001116 */
[----:B-1----:R-:W-:Y:S05]  /*4400*/  @!P0 BRA `(.L_x_76) ;  /* 0x00000060007c8947 */ /* 0x002fea0003800000 */
.L_x_75:
[----:B------:R-:W-:Y:S05]  /*4410*/  BRA.U UP3, `(.L_x_77) ;  /* 0x0000000103d47547 */ /* 0x000fea000b800000 */
[----:B------:R-:W-:Y:S05]  /*4420*/  BRA.U !UP4, `(.L_x_78) ;  /* 0x000000010cc47547 */ /* 0x000fea000b800000 */
[----:B------:R-:W-:Y:S01]  /*4430*/  ULEA UR4, UR21, UR49, 0x2 ;  /* 0x0000003115047291 */ /* 0x000fe2000f8e10ff */
[----:B-1----:R-:W-:-:S08]  /*4440*/  SHF.L.U32 R4, R0, 0x1f, RZ ;  /* 0x0000001f00047819 */ /* 0x002fd000000006ff */
[----:B------:R-:W5:Y:S01]  /*4450*/  LDL R5, [UR4] ;  /* 0x00000004ff057983 */ /* 0x000f620008100800 */
[----:B------:R-:W-:Y:S02]  /*4460*/  ULEA UR4, UR16, UR17, 0x3 ;  /* 0x0000001110047291 */ /* 0x000fe4000f8e18ff */
[----:B------:R-:W-:Y:S01]  /*4470*/  UPLOP3.LUT UP2, UPT, UPT, UPT, UPT, 0x40, 0x4 ;  /* 0x000000000004789c */ /* 0x000fe20003f4e870 */
[----:B------:R-:W-:Y:S01]  /*4480*/  UMOV UR15, UR29 ;  /* 0x0000001d000f7c82 */ /* 0x000fe20008000000 */
[----:B------:R-:W-:-:S05]  /*4490*/  UMOV UR5, UR16 ;  /* 0x0000001000057c82 */ /* 0x000fca0008000000 */
[----:B------:R1:W2:Y:S04]  /*44a0*/  SYNCS.PHASECHK.TRANS64.TRYWAIT P1, [UR4], R4 ;  /* 0x00000004ff0075a7 */ /* 0x0002a80008021104 */
.L_x_81:
[----:B---3--:R-:W-:Y:S01]  /*44b0*/  ULEA UR10, UR5, UR17, 0x3 ;  /* 0x00000011050a7291 */ /* 0x008fe2000f8e18ff */
[----:B--2-4-:R-:W-:Y:S11]  /*44c0*/  @P1 BRA `(.L_x_79) ;  /* 0x00000000000c1947 */ /* 0x014ff60003800000 */
[----:B------:R-:W-:Y:S04]  /*44d0*/  SHF.L.U32 R7, R0, 0x1f, RZ ;  /* 0x0000001f00077819 */ /* 0x000fe800000006ff */
[----:B------:R-:W2:Y:S02]  /*44e0*/  SYNCS.PHASECHK.TRANS64.TRYWAIT P0, [UR10], R7 ;  /* 0x00000007ff0075a7 */ /* 0x000ea4000800110a */
[----:B--2---:R-:W-:Y:S05]  /*44f0*/  @!P0 BRA `(.L_x_80) ;  /* 0x0000006000588947 */ /* 0x004fea0003800000 */
.L_x_79:
[----:B------:R-:W-:Y:S01]  /*4500*/  UISETP.NE.AND UP0, UPT, UR15, URZ, UPT ;  /* 0x000000ff0f00728c */ /* 0x000fe2000bf05270 */
[----:B------:R-:W-:Y:S01]  /*4510*/  PLOP3.LUT P1, PT, PT, PT, PT, 0x80, 0x8 ;  /* 0x000000000008781c */ /* 0x000fe20003f2f070 */
[----:B------:R-:W-:Y:S02]  /*4520*/  UIADD3 UR4, UPT, UPT, UR5, 0x1, URZ ;  /* 0x0000000105047890 */ /* 0x000fe4000fffe0ff */
[----:B------:R-:W-:Y:S02]  /*4530*/  ULEA UR8, UR5, UR20, 0x8 ;  /* 0x0000001405087291 */ /* 0x000fe4000f8e40ff */
[----:B------:R-:W-:Y:S01]  /*4540*/  UISETP.NE.AND UP1, UPT, UR4, 0x10, UPT ;  /* 0x000000100400788c */ /* 0x000fe2000bf25270 */
[----:B------:R-:W-:Y:S01]  /*4550*/  PLOP3.LUT P0, PT, PT, PT, UP0, 0x80, 0x8 ;  /* 0x000000000008781c */ /* 0x000fe20003f0f008 */
[----:B------:R-:W-:Y:S02]  /*4560*/  UIADD3 UR12, UPT, UPT, UR8, 0x2, URZ ;  /* 0x00000002080c7890 */ /* 0x000fe4000fffe0ff */
[----:B------:R-:W-:Y:S02]  /*4570*/  USEL UR6, URZ, 0x1, UP1 ;  /* 0x00000001ff067887 */ /* 0x000fe40008800000 */
[----:B------:R-:W-:Y:S02]  /*4580*/  USEL UR16, UR4, URZ, UP1 ;  /* 0x000000ff04107287 */ /* 0x000fe40008800000 */
[----:B------:R-:W-:Y:S02]  /*4590*/  UIADD3 UR10, UPT, UPT, UR10, 0x80, URZ ;  /* 0x000000800a0a7890 */ /* 0x000fe4000fffe0ff */
[----:B------:R-:W-:Y:S01]  /*45a0*/  @UP0 ULEA UR4, UR16, UR17, 0x3 ;  /* 0x0000001110040291 */ /* 0x000fe2000f8e18ff */
[----:B------:R-:W-:Y:S01]  /*45b0*/  LOP3.LUT R0, R0, UR6, RZ, 0x3c, !PT ;  /* 0x0000000600007c12 */ /* 0x000fe2000f8e3cff */
[----:B------:R-:W-:Y:S01]  /*45c0*/  UMOV UR9, 0x80004020 ;  /* 0x8000402000097882 */ /* 0x000fe20000000000 */
[----:B------:R-:W-:Y:S01]  /*45d0*/  UMOV UR13, 0x80004020 ;  /* 0x80004020000d7882 */ /* 0x000fe20000000000 */
[----:B------:R-:W-:Y:S01]  /*45e0*/  UMOV UR7, 0x80004020 ;  /* 0x8000402000077882 */ /* 0x000fe20000000000 */
[----:B-1----:R-:W-:Y:S04]  /*45f0*/  @P0 SHF.L.U32 R4, R0, 0x1f, RZ ;  /* 0x0000001f00040819 */ /* 0x002fe800000006ff */
[----:B------:R3:W4:Y:S01]  /*4600*/  @P0 SYNCS.PHASECHK.TRANS64.TRYWAIT P1, [UR4], R4 ;  /* 0x00000004ff0005a7 */ /* 0x0007220008021104 */
[----:B------:R-:W-:Y:S11]  /*4610*/  ELECT P0, URZ, PT ;  /* 0x0000000000ff782f */ /* 0x000ff60003800000 */
[----:B------:R-:W-:Y:S02]  /*4620*/  @!UPT UIADD3 URZ, UPT, UPT, URZ, URZ, URZ ;  /* 0x000000fffffff290 */ /* 0x000fe4000fffe0ff */
[C---:B-----5:R-:W-:Y:S01]  /*4630*/  @P0 R2UR.BROADCAST UR14, R5.reuse ;  /* 0x00000000050e02ca */ /* 0x060fe200008e0000 */
[----:B------:R-:W-:Y:S01]  /*4640*/  ULEA UR4, UR5, UR19, 0x9 ;  /* 0x0000001305047291 */ /* 0x000fe2000f8e48ff */
[----:B------:R-:W-:Y:S11]  /*4650*/  ELECT P0, URZ, PT ;  /* 0x0000000000ff782f */ /* 0x000ff60003800000 */
[----:B------:R-:W-:Y:S02]  /*4660*/  @!UPT UIADD3 URZ, UPT, UPT, URZ, URZ, URZ ;  /* 0x000000fffffff290 */ /* 0x000fe4000fffe0ff */
[----:B------:R-:W-:Y:S01]  /*4670*/  @P0 R2UR.BROADCAST UR11, R5 ;  /* 0x00000000050b02ca */ /* 0x000fe200008e0000 */
[----:B------:R-:W-:Y:S01]  /*4680*/  UIADD3 UR6, UPT, UPT, UR4, 0x2, URZ ;  /* 0x0000000204067890 */ /* 0x000fe2000fffe0ff */
[----:B------:R-:W-:Y:S02]  /*4690*/  UMOV UR5, 0x80004020 ;  /* 0x8000402000057882 */ /* 0x000fe40000000000 */
[----:B------:R1:W-:Y:S01]  /*46a0*/  UTCQMMA.2CTA gdesc[UR4], gdesc[UR8], tmem[UR14], tmem[UR26], idesc[UR27], UP2 ;  /* 0x00ff1a08040075ea */ /* 0x0003e2000920030e */
[----:B------:R-:W-:Y:S08]  /*46b0*/  UPLOP3.LUT UP2, UPT, UPT, UPT, UPT, 0x80, 0x8 ;  /* 0x000000000008789c */ /* 0x000ff00003f4f070 */
[----:B------:R3:W-:Y:S01]  /*46c0*/  UTCQMMA.2CTA gdesc[UR6], gdesc[UR12], tmem[UR11], tmem[UR24], idesc[UR25], UPT ;  /* 0x00ff180c060075ea */ /* 0x0007e2000ba0030b */
[----:B------:R3:W-:Y:S01]  /*46d0*/  UTCBAR.2CTA.MULTICAST [UR10], URZ, UR18 ;  /* 0x000000ff0a0073e9 */ /* 0x0007e20008200812 */
[----:B-1----:R-:W-:Y:S02]  /*46e0*/  UIADD3 UR4, UPT, UPT, UR15, 0x1, URZ ;  /* 0x000000010f047890 */ /* 0x002fe4000fffe0ff */
[----:B------:R-:W-:Y:S02]  /*46f0*/  UIADD3 UR8, UPT, UPT, UR15, -0x1, URZ ;  /* 0xffffffff0f087890 */ /* 0x000fe4000fffe0ff */
[----:B------:R-:W-:Y:S01]  /*4700*/  UISETP.GT.U32.AND UP0, UPT, UR4, 0x1, UPT ;  /* 0x000000010400788c */ /* 0x000fe2000bf04070 */
[----:B------:R-:W-:Y:S04]  /*4710*/  UMOV UR5, UR16 ;  /* 0x0000001000057c82 */ /* 0x000fe80008000000 */
[----:B------:R-:W-:Y:S04]  /*4720*/  UMOV UR15, UR8 ;  /* 0x00000008000f7c82 */ /* 0x000fe80008000000 */
[----:B------:R-:W-:Y:S05]  /*4730*/  BRA.U UP0, `(.L_x_81) ;  /* 0xfffffffd005c7547 */ /* 0x000fea000b83ffff */
.L_x_78:
[----:B------:R-:W-:-:S09]  /*4740*/  UIADD3 UR4, UPT, UPT, UR22, 0x140, URZ ;  /* 0x0000014016047890 */ /* 0x000fd2000fffe0ff */
[----:B------:R2:W-:Y:S01]  /*4750*/  UTCBAR.2CTA.MULTICAST [UR4], URZ, UR28 ;  /* 0x000000ff040073e9 */ /* 0x0005e2000820081c */
[----:B------:R-:W-:Y:S02]  /*4760*/  NOP ;  /* 0x0000000000007918 */ /* 0x000fe40000000000 */
.L_x_77:
[----:B--2---:R-:W-:Y:S01]  /*4770*/  UIADD3 UR4, UPT, UPT, UR21, 0x1, URZ ;  /* 0x0000000115047890 */ /* 0x004fe2000fffe0ff */
[----:B------:R-:W-:-:S03]  /*4780*/  LOP3.LUT R2, R2, 0x1, RZ, 0x3c, !PT ;  /* 0x0000000102027812 */ /* 0x000fc600078e3cff */
[----:B------:R-:W-:-:S04]  /*4790*/  UISETP.NE.AND UP0, UPT, UR4, 0x2, UPT ;  /* 0x000000020400788c */ /* 0x000fc8000bf05270 */
[----:B------:R-:W-:Y:S02]  /*47a0*/  USEL UR5, URZ, 0x1, UP0 ;  /* 0x00000001ff057887 */ /* 0x000fe40008000000 */
[----:B------:R-:W-:-:S04]  /*47b0*/  USEL UR21, UR4, URZ, UP0 ;  /* 0x000000ff04157287 */ /* 0x000fc80008000000 */
[----:B------:R-:W-:Y:S01]  /*47c0*/  LOP3.LUT R8, R8, UR5, RZ, 0x3c, !PT ;  /* 0x0000000508087c12 */ /* 0x000fe2000f8e3cff */
[----:B------:R-:W-:Y:S07]  /*47d0*/  @P2 BRA `(.L_x_82) ;  /* 0xfffffff800c82947 */ /* 0x000fee000383ffff */
[----:B------:R-:W2:Y:S01]  /*47e0*/  S2UR UR8, SR_CgaCtaId ;  /* 0x00000000000879c3 */ /* 0x000ea20000008800 */
[----:B------:R-:W-:Y:S01]  /*47f0*/  ELECT P0, URZ, PT ;  /* 0x0000000000ff782f */ /* 0x000fe20003800000 */
[----:B------:R-:W-:Y:S01]  /*4800*/  HFMA2 R0, -RZ, RZ, 0, 5.9604644775390625e-08 ;  /* 0x00000001ff007431 */ /* 0x000fe200000001ff */
[----:B------:R-:W-:-:S05]  /*4810*/  UMOV UR4, 0x40 ;  /* 0x0000004000047882 */ /* 0x000fca0000000000 */
[----:B------:R-:W-:Y:S01]  /*4820*/  UVIRTCOUNT.DEALLOC.SMPOOL 0x80 ;  /* 0x000000800000784c */ /* 0x000fe20000000000 */
[----:B------:R-:W-:Y:S02]  /*4830*/  UISETP.NE.AND UP0, UPT, UR31, URZ, UPT ;  /* 0x000000ff1f00728c */ /* 0x000fe4000bf05270 */
[----:B--2---:R-:W-:-:S09]  /*4840*/  ULEA UR8, UR8, UR4, 0x18 ;  /* 0x0000000408087291 */ /* 0x004fd2000f8ec0ff */
[----:B------:R2:W-:Y:S01]  /*4850*/  @P0 STS.U8 [UR8+0x1c], R0 ;  /* 0x00001c00ff000988 */ /* 0x0005e20008000008 */
[----:B------:R-:W-:Y:S05]  /*4860*/  BRA.U UP0, `(.L_x_83) ;  /* 0x0000000100587547 */ /* 0x000fea000b800000 */
[----:B------:R-:W-:Y:S01]  /*4870*/  UIADD3 UR5, UPT, UPT, UR17, 0x150, URZ ;  /* 0x0000015011057890 */ /* 0x000fe2000fffe0ff */
[----:B-1----:R-:W-:-:S03]  /*4880*/  SHF.L.U32 R5, R8, 0x1f, RZ ;  /* 0x0000001f08057819 */ /* 0x002fc600000006ff */
[----:B------:R-:W-:-:S09]  /*4890*/  ULEA UR4, UR21, UR5, 0x3 ;  /* 0x0000000515047291 */ /* 0x000fd2000f8e18ff */
[----:B------:R-:W1:Y:S02]  /*48a0*/  SYNCS.PHASECHK.TRANS64.TRYWAIT P0, [UR4], R5 ;  /* 0x00000005ff0075a7 */ /* 0x000e640008001104 */
[----:B-1----:R-:W-:Y:S05]  /*48b0*/  @!P0 BRA `(.L_x_84) ;  /* 0x0000005c00808947 */ /* 0x002fea0003800000 */
.L_x_176:
[----:B------:R-:W-:-:S04]  /*48c0*/  UIADD3 UR4, UPT, UPT, UR21, 0x1, URZ ;  /* 0x0000000115047890 */ /* 0x000fc8000fffe0ff */
[----:B------:R-:W-:-:S04]  /*48d0*/  UISETP.NE.AND UP1, UPT, UR4, 0x2, UPT ;  /* 0x000000020400788c */ /* 0x000fc8000bf25270 */
[----:B---3--:R-:W-:Y:S02]  /*48e0*/  USEL UR6, URZ, 0x1, UP1 ;  /* 0x00000001ff067887 */ /* 0x008fe40008800000 */
[----:B------:R-:W-:-:S04]  /*48f0*/  USEL UR4, UR4, URZ, UP1 ;  /* 0x000000ff04047287 */ /* 0x000fc80008800000 */
[----:B------:R-:W-:Y:S01]  /*4900*/  ULEA UR4, UR4, UR5, 0x3 ;  /* 0x0000000504047291 */ /* 0x000fe2000f8e18ff */
[----:B-1----:R-:W-:-:S04]  /*4910*/  LOP3.LUT R5, R8, UR6, RZ, 0x3c, !PT ;  /* 0x0000000608057c12 */ /* 0x002fc8000f8e3cff */
[----:B------:R-:W-:Y:S01]  /*4920*/  SHF.L.U32 R5, R5, 0x1f, RZ ;  /* 0x0000001f05057819 */ /* 0x000fe200000006ff */
[----:B--2---:R-:W-:-:S04]  /*4930*/  IMAD.U32 R0, RZ, RZ, UR4 ;  /* 0x00000004ff007e24 */ /* 0x004fc8000f8e00ff */
[----:B------:R1:W2:Y:S03]  /*4940*/  SYNCS.PHASECHK.TRANS64.TRYWAIT P0, [R0+URZ], R5 ;  /* 0x00000005000075a7 */ /* 0x0002a600080011ff */
[----:B--2---:R-:W-:Y:S05]  /*4950*/  @!P0 NANOSLEEP.SYNCS 0x989680 ;  /* 0x009896800000895d */ /* 0x004fea0003900000 */
[----:B------:R-:W2:Y:S02]  /*4960*/  @!P0 SYNCS.PHASECHK.TRANS64 P0, [R0+URZ], R5 ;  /* 0x00000005000085a7 */ /* 0x000ea400080010ff */
[----:B--2---:R-:W-:Y:S05]  /*4970*/  @P0 BRA `(.L_x_85) ;  /* 0x0000000000200947 */ /* 0x004fea0003800000 */
.L_x_86:
[----:B--2---:R2:W3:Y:S02]  /*4980*/  SYNCS.PHASECHK.TRANS64.TRYWAIT P0, [R0+URZ], R5 ;  /* 0x00000005000075a7 */ /* 0x0044e400080011ff */
[----:B---3--:R-:W-:Y:S05]  /*4990*/  @!P0 NANOSLEEP.SYNCS 0x989680 ;  /* 0x009896800000895d */ /* 0x008fea0003900000 */
[----:B------:R-:W3:Y:S02]  /*49a0*/  @!P0 SYNCS.PHASECHK.TRANS64 P0, [R0+URZ], R5 ;  /* 0x00000005000085a7 */ /* 0x000ee400080010ff */
[----:B---3--:R-:W-:Y:S05]  /*49b0*/  @!P0 BRA `(.L_x_86) ;  /* 0xfffffffc00f08947 */ /* 0x008fea000383ffff */
[----:B------:R-:W-:Y:S05]  /*49c0*/  BRA `(.L_x_85) ;  /* 0x00000000000c7947 */ /* 0x000fea0003800000 */
.L_x_83:
[----:B------:R-:W-:-:S04]  /*49d0*/  UIADD3 UR4, UPT, UPT, UR17, 0x160, URZ ;  /* 0x0000016011047890 */ /* 0x000fc8000fffe0ff */
[----:B------:R-:W-:-:S09]  /*49e0*/  UPRMT UR4, UR30, 0x654, UR4 ;  /* 0x000006541e047896 */ /* 0x000fd20008000004 */
[----:B------:R-:W-:Y:S03]  /*49f0*/  SYNCS.ARRIVE.TRANS64.RED.A1T0 RZ, [UR4], RZ ;  /* 0x000000ffffff79a7 */ /* 0x000fe60008100404 */
.L_x_85:
[----:B-12---:R-:W-:Y:S01]  /*4a00*/  SHF.L.U32 R5, RZ, 0x1f, RZ ;  /* 0x0000001fff057819 */ /* 0x006fe200000006ff */
[----:B------:R-:W-:Y:S01]  /*4a10*/  UIADD3 UR4, UPT, UPT, UR17, 0x160, URZ ;  /* 0x0000016011047890 */ /* 0x000fe2000fffe0ff */
[----:B------:R-:W-:Y:S02]  /*4a20*/  PLOP3.LUT P0, PT, PT, PT, UP0, 0x80, 0x8 ;  /* 0x000000000008781c */ /* 0x000fe40003f0f008 */
[----:B----4-:R-:W1:Y:S02]  /*4a30*/  SYNCS.PHASECHK.TRANS64.TRYWAIT P1, [UR17+0x160], R5 ;  /* 0x00016005ff0075a7 */ /* 0x010e640008021111 */
[----:B-1----:R-:W-:Y:S09]  /*4a40*/  @!P1 BRA `(.L_x_87) ;  /* 0x0000005c00349947 */ /* 0x002ff20003800000 */
.L_x_178:
[----:B------:R-:W-:Y:S01]  /*4a50*/  @!UP0 UPRMT UR4, UR30, 0x654, UR4 ;  /* 0x000006541e048896 */ /* 0x000fe20008000004 */
[----:B------:R-:W-:Y:S01]  /*4a60*/  LOP3.LUT R2, R3, 0xffff, RZ, 0xc0, !PT ;  /* 0x0000ffff03027812 */ /* 0x000fe200078ec0ff */
[----:B------:R-:W-:Y:S02]  /*4a70*/  IMAD.MOV.U32 R3, RZ, RZ, 0xffff ;  /* 0x0000ffffff037424 */ /* 0x000fe400078e00ff */
[----:B-1----:R-:W-:Y:S01]  /*4a80*/  IMAD.MOV.U32 R5, RZ, RZ, 0x1 ;  /* 0x00000001ff057424 */ /* 0x002fe200078e00ff */
[----:B------:R-:W-:-:S04]  /*4a90*/  SHF.R.U32.HI R2, RZ, 0x5, R2 ;  /* 0x00000005ff027819 */ /* 0x000fc80000011602 */
[----:B------:R-:W-:Y:S01]  /*4aa0*/  @!P0 SYNCS.ARRIVE.TRANS64.RED.A1T0 RZ, [UR4], RZ ;  /* 0x000000ffffff89a7 */ /* 0x000fe20008100404 */
[----:B------:R-:W-:Y:S01]  /*4ab0*/  NOP ;  /* 0x0000000000007918 */ /* 0x000fe20000000000 */
[----:B------:R-:W1:Y:S01]  /*4ac0*/  LDS R0, [UR8+0x14] ;  /* 0x00001408ff007984 */ /* 0x000e620008000800 */
[-C--:B------:R-:W-:Y:S02]  /*4ad0*/  SHF.L.U32 R3, R3, R2.reuse, RZ ;  /* 0x0000000203037219 */ /* 0x080fe400000006ff */
[----:B------:R-:W-:Y:S02]  /*4ae0*/  SHF.L.U32 R5, R5, R2, RZ ;  /* 0x0000000205057219 */ /* 0x000fe400000006ff */
[----:B-1----:R-:W-:-:S04]  /*4af0*/  LOP3.LUT R0, R0, R3, RZ, 0xc0, !PT ;  /* 0x0000000300007212 */ /* 0x002fc800078ec0ff */
[----:B------:R-:W-:-:S13]  /*4b00*/  ISETP.NE.AND P0, PT, R0, R3, PT ;  /* 0x000000030000720c */ /* 0x000fda0003f05270 */
[----:B------:R-:W-:Y:S05]  /*4b10*/  @P0 BRA `(.L_x_88) ;  /* 0x00000000005c0947 */ /* 0x000fea0003800000 */
[----:B------:R-:W1:Y:S02]  /*4b20*/  LDS R0, [UR8+0x18] ;  /* 0x00001808ff007984 */ /* 0x000e640008000800 */
[----:B-1----:R-:W-:-:S04]  /*4b30*/  LOP3.LUT R0, R0, R5, RZ, 0xc0, !PT ;  /* 0x0000000500007212 */ /* 0x002fc800078ec0ff */
[----:B------:R-:W-:-:S13]  /*4b40*/  ISETP.NE.AND P0, PT, R0, R5, PT ;  /* 0x000000050000720c */ /* 0x000fda0003f05270 */
[----:B------:R-:W-:Y:S05]  /*4b50*/  @P0 BRA `(.L_x_89) ;  /* 0x0000000000400947 */ /* 0x000fea0003800000 */
[----:B------:R-:W-:Y:S01]  /*4b60*/  R2UR UR4, R3 ;  /* 0x00000000030472ca */ /* 0x000fe200000e0000 */
[----:B------:R-:W1:Y:S01]  /*4b70*/  S2R R2, SR_LANEID ;  /* 0x0000000000027919 */ /* 0x000e620000000000 */
[----:B------:R-:W-:-:S04]  /*4b80*/  LOP3.LUT R5, RZ, R5, RZ, 0x33, !PT ;  /* 0x00000005ff057212 */ /* 0x000fc800078e33ff */
[----:B---3--:R-:W2:Y:S07]  /*4b90*/  REDUX UR6, R5 ;  /* 0x00000000050673c4 */ /* 0x008eae0000000000 */
[----:B------:R-:W-:-:S03]  /*4ba0*/  ULOP3.LUT UR5, URZ, UR4, URZ, 0x33, !UPT ;  /* 0x00000004ff057292 */ /* 0x000fc6000f8e33ff */
[----:B------:R-:W-:Y:S02]  /*4bb0*/  VOTEU.ANY UR4, UPT, PT ;  /* 0x0000000000047886 */ /* 0x000fe400038e0100 */
[----:B------:R-:W-:Y:S01]  /*4bc0*/  UFLO.U32 UR4, UR4 ;  /* 0x00000004000472bd */ /* 0x000fe200080e0000 */
[----:B------:R-:W-:-:S04]  /*4bd0*/  IMAD.U32 R0, RZ, RZ, UR5 ;  /* 0x00000005ff007e24 */ /* 0x000fc8000f8e00ff */
[----:B------:R-:W3:Y:S02]  /*4be0*/  REDUX UR7, R0 ;  /* 0x00000000000773c4 */ /* 0x000ee40000000000 */
[----:B------:R4:W-:Y:S01]  /*4bf0*/  UTCATOMSWS.AND URZ, UR5 ;  /* 0x0000000500ff79e3 */ /* 0x0009e20008000000 */
[----:B-1----:R-:W-:Y:S01]  /*4c00*/  ISETP.EQ.U32.AND P0, PT, R2, UR4, PT ;  /* 0x0000000402007c0c */ /* 0x002fe2000bf02070 */
[----:B--2---:R-:W-:Y:S02]  /*4c10*/  IMAD.U32 R2, RZ, RZ, UR6 ;  /* 0x00000006ff027e24 */ /* 0x004fe4000f8e00ff */
[----:B---3--:R-:W-:-:S10]  /*4c20*/  IMAD.U32 R3, RZ, RZ, UR7 ;  /* 0x00000007ff037e24 */ /* 0x008fd4000f8e00ff */
[----:B------:R4:W-:Y:S04]  /*4c30*/  @P0 ATOMS.AND RZ, [UR8+0x14], R3 ;  /* 0x00001403ffff098c */ /* 0x0009e8000a800008 */
[----:B------:R4:W-:Y:S01]  /*4c40*/  @P0 ATOMS.AND RZ, [UR8+0x18], R2 ;  /* 0x00001802ffff098c */ /* 0x0009e2000a800008 */
[----:B------:R-:W-:Y:S05]  /*4c50*/  BRA `(.L_x_90) ;  /* 0x0000000000147947 */ /* 0x000fea0003800000 */
.L_x_89:
[----:B------:R-:W-:Y:S02]  /*4c60*/  MOV R2, 0x4c80 ;  /* 0x00004c8000027802 */ /* 0x000fe40000000f00 */
[----:B---3-5:R-:W-:Y:S05]  /*4c70*/  CALL.REL.NOINC `($__internal_0_$__cuda_sm10x_tcgen05_guardrail_trap_col_being_dealloced_not_returned_by_alloc) ;  /* 0x0000005c008c7944 */ /* 0x028fea0003c00000 */
[----:B------:R-:W-:Y:S05]  /*4c80*/  BRA `(.L_x_90) ;  /* 0x0000000000087947 */ /* 0x000fea0003800000 */
.L_x_88:
[----:B------:R-:W-:Y:S02]  /*4c90*/  MOV R2, 0x4cb0 ;  /* 0x00004cb000027802 */ /* 0x000fe40000000f00 */
[----:B---3-5:R-:W-:Y:S05]  /*4ca0*/  CALL.REL.NOINC `($__internal_2_$__cuda_sm10x_tcgen05_guardrail_trap_unallocated_columns_being_dealloced) ;  /* 0x0000005c00987944 */ /* 0x028fea0003c00000 */
.L_x_90:
[----:B------:R-:W-:Y:S01]  /*4cb0*/  NOP ;  /* 0x0000000000007918 */ /* 0x000fe20000000000 */
[----:B----4-:R-:W-:Y:S05]  /*4cc0*/  EXIT ;  /* 0x000000000000794d */ /* 0x010fea0003800000 */
.L_x_62:
[----:B------:R-:W-:-:S09]  /*4cd0*/  UISETP.NE.OR UP0, UPT, UR18, 0x3, !UP3 ;  /* 0x000000031200788c */ /* 0x000fd2000df05670 */
[----:B------:R-:W-:Y:S05]  /*4ce0*/  BRA.U UP0, `(.L_x_91) ;  /* 0x0000001100007547 */ /* 0x000fea000b800000 */
[----:B------:R-:W2:Y:S01]  /*4cf0*/  LDCU.64 UR4, c[0x0][0x988] ;  /* 0x00013100ff0477ac */ /* 0x000ea20008000a00 */
[----:B------:R-:W3:Y:S01]  /*4d00*/  LDC.64 R12, c[0x0][0x348] ;  /* 0x0000d200ff0c7b82 */ /* 0x000ee20000000a00 */
[----:B------:R-:W-:Y:S01]  /*4d10*/  HFMA2 R10, -RZ, RZ, 0, 5.9604644775390625e-08 ;  /* 0x00000001ff0a7431 */ /* 0x000fe200000001ff */
[----:B------:R-:W-:Y:S01]  /*4d20*/  MOV R8, RZ ;  /* 0x000000ff00087202 */ /* 0x000fe20000000f00 */
[----:B------:R-:W4:Y:S01]  /*4d30*/  LDCU UR37, c[0x0][0x370] ;  /* 0x00006e00ff2577ac */ /* 0x000f220008000800 */
[----:B------:R-:W-:Y:S01]  /*4d40*/  HFMA2 R3, -RZ, RZ, 0, 0.0078125 ;  /* 0x00002000ff037431 */ /* 0x000fe200000001ff */
[----:B------:R-:W4:Y:S01]  /*4d50*/  LDCU.128 UR28, c[0x0][0xc10] ;  /* 0x00018200ff1c77ac */ /* 0x000f220008000c00 */
[----:B------:R-:W1:Y:S01]  /*4d60*/  LDCU UR36, c[0x0][0x374] ;  /* 0x00006e80ff2477ac */ /* 0x000e620008000800 */
[----:B------:R-:W1:Y:S01]  /*4d70*/  LDCU.64 UR26, c[0x0][0x990] ;  /* 0x00013200ff1a77ac */ /* 0x000e620008000a00 */
[----:B------:R-:W1:Y:S01]  /*4d80*/  LDCU UR17, c[0x0][0xc0c] ;  /* 0x00018180ff1177ac */ /* 0x000e620008000800 */
[----:B--2---:R-:W-:Y:S01]  /*4d90*/  UISETP.NE.U32.AND UP0, UPT, UR4, URZ, UPT ;  /* 0x000000ff0400728c */ /* 0x004fe2000bf05070 */
[----:B------:R-:W2:Y:S01]  /*4da0*/  LDCU.128 UR32, c[0x0][0xa80] ;  /* 0x00015000ff2077ac */ /* 0x000ea20008000c00 */
[----:B------:R-:W3:Y:S01]  /*4db0*/  LDCU UR49, c[0x0][0xc20] ;  /* 0x00018400ff3177ac */ /* 0x000ee20008000800 */
[----:B------:R-:W3:Y:S01]  /*4dc0*/  LDCU UR4, c[0x0][0xc30] ;  /* 0x00018600ff0477ac */ /* 0x000ee20008000800 */
[----:B------:R-:W3:Y:S01]  /*4dd0*/  LDCU.128 UR40, c[0x0][0xa90] ;  /* 0x00015200ff2877ac */ /* 0x000ee20008000c00 */
[----:B------:R-:W-:Y:S01]  /*4de0*/  UMOV UR22, 0x400 ;  /* 0x0000040000167882 */ /* 0x000fe20000000000 */
[----:B----4-:R-:W-:-:S02]  /*4df0*/  UIMAD.WIDE.U32 UR6, UR37, UR28, URZ ;  /* 0x0000001c250672a5 */ /* 0x010fc4000f8e00ff */
[----:B------:R-:W-:Y:S02]  /*4e00*/  ULEA UR22, UR45, UR22, 0x18 ;  /* 0x000000162d167291 */ /* 0x000fe4000f8ec0ff */
[----:B-1----:R-:W-:Y:S02]  /*4e10*/  UIMAD.WIDE.U32 UR8, UR36, UR31, URZ ;  /* 0x0000001f240872a5 */ /* 0x002fe4000f8e00ff */
[----:B------:R-:W-:Y:S02]  /*4e20*/  UIADD3 UR44, UPT, UPT, UR22, 0x108, URZ ;  /* 0x00000108162c7890 */ /* 0x000fe4000fffe0ff */
[----:B------:R-:W-:Y:S02]  /*4e30*/  UISETP.NE.AND.EX UP5, UPT, UR5, URZ, UPT, UP0 ;  /* 0x000000ff0500728c */ /* 0x000fe4000bfa5300 */
[----:B------:R-:W-:Y:S02]  /*4e40*/  UISETP.NE.U32.AND UP6, UPT, UR26, URZ, UPT ;  /* 0x000000ff1a00728c */ /* 0x000fe4000bfc5070 */
[----:B------:R-:W-:-:S02]  /*4e50*/  UIADD3 UR38, UPT, UPT, UR22, 0x138, URZ ;  /* 0x0000013816267890 */ /* 0x000fc4000fffe0ff */
[----:B------:R-:W-:Y:S02]  /*4e60*/  UIADD3 UR25, UPT, UPT, UR22, 0x100, URZ ;  /* 0x0000010016197890 */ /* 0x000fe4000fffe0ff */
[----:B------:R-:W-:Y:S02]  /*4e70*/  UISETP.NE.AND UP0, UPT, UR39, 0x1, UPT ;  /* 0x000000012700788c */ /* 0x000fe4000bf05270 */
[----:B------:R-:W-:Y:S02]  /*4e80*/  UISETP.GE.AND UP2, UPT, UR39, 0x1, UPT ;  /* 0x000000012700788c */ /* 0x000fe4000bf46270 */
[----:B------:R-:W-:Y:S01]  /*4e90*/  UISETP.NE.AND UP0, UPT, UR17, 0x1, UPT ;  /* 0x000000011100788c */ /* 0x000fe2000bf05270 */
[----:B------:R-:W-:Y:S01]  /*4ea0*/  UMOV UR47, UR7 ;  /* 0x00000007002f7c82 */ /* 0x000fe20008000000 */
[----:B------:R-:W-:Y:S01]  /*4eb0*/  UMOV UR46, UR9 ;  /* 0x00000009002e7c82 */ /* 0x000fe20008000000 */
[----:B------:R-:W-:Y:S02]  /*4ec0*/  UPRMT UR44, UR45, 0x654, UR44 ;  /* 0x000006542d2c7896 */ /* 0x000fe4000800002c */
[----:B------:R-:W-:-:S02]  /*4ed0*/  UISETP.NE.AND UP2, UPT, UR30, 0x1, UPT ;  /* 0x000000011e00788c */ /* 0x000fc4000bf45270 */
[----:B--2---:R-:W-:Y:S01]  /*4ee0*/  UISETP.NE.AND UP0, UPT, UR32, 0x1, UPT ;  /* 0x000000012000788c */ /* 0x004fe2000bf05270 */
[----:B------:R-:W1:Y:S01]  /*4ef0*/  LDCU UR50, c[0x0][0xaa0] ;  /* 0x00015400ff3277ac */ /* 0x000e620008000800 */
[----:B------:R-:W-:Y:S01]  /*4f00*/  UPLOP3.LUT UP4, UPT, UPT, UPT, UPT, 0x40, 0x4 ;  /* 0x000000000004789c */ /* 0x000fe20003f8e870 */
[----:B------:R-:W2:Y:S01]  /*4f10*/  LDCU.64 UR18, c[0x0][0xc28] ;  /* 0x00018500ff1277ac */ /* 0x000ea20008000a00 */
[----:B------:R-:W-:Y:S02]  /*4f20*/  UISETP.NE.AND.EX UP6, UPT, UR27, URZ, UPT, UP6 ;  /* 0x000000ff1b00728c */ /* 0x000fe4000bfc5360 */
[----:B------:R-:W-:Y:S02]  /*4f30*/  UPRMT UR38, URZ, 0x654, UR38 ;  /* 0x00000654ff267896 */ /* 0x000fe40008000026 */
[----:B------:R-:W-:Y:S02]  /*4f40*/  UPRMT UR45, UR45, 0x654, UR25 ;  /* 0x000006542d2d7896 */ /* 0x000fe40008000019 */
[----:B------:R-:W-:-:S02]  /*4f50*/  USHF.R.U32.HI UR47, URZ, UR29, UR47 ;  /* 0x0000001dff2f7299 */ /* 0x000fc4000801162f */
[----:B---3--:R-:W-:Y:S02]  /*4f60*/  USHF.R.U32.HI UR46, URZ, UR49, UR46 ;  /* 0x00000031ff2e7299 */ /* 0x008fe4000801162e */
[----:B------:R-:W-:Y:S02]  /*4f70*/  UISETP.NE.AND UP3, UPT, UR4, 0x1, UPT ;  /* 0x000000010400788c */ /* 0x000fe4000bf65270 */
[----:B------:R-:W-:Y:S02]  /*4f80*/  UISETP.NE.AND UP2, UPT, UR35, 0x1, UPT ;  /* 0x000000012300788c */ /* 0x000fe4000bf45270 */
[----:B------:R-:W-:-:S11]  /*4f90*/  UISETP.NE.AND UP0, UPT, UR42, 0x1, UPT ;  /* 0x000000012a00788c */ /* 0x000fd6000bf05270 */
.L_x_100:
[----:B------:R-:W-:Y:S04]  /*4fa0*/  SHF.L.U32 R5, R8, 0x1f, RZ ;  /* 0x0000001f08057819 */ /* 0x000fe800000006ff */
[----:B---3--:R-:W3:Y:S02]  /*4fb0*/  SYNCS.PHASECHK.TRANS64.TRYWAIT P0, [UR22+0x130], R5 ;  /* 0x00013005ff0075a7 */ /* 0x008ee40008001116 */
[----:B---3--:R-:W-:Y:S05]  /*4fc0*/  @!P0 BRA `(.L_x_92) ;  /* 0x0000005400ec8947 */ /* 0x008fea0003800000 */
.L_x_180:
[----:B---3--:R-:W3:Y:S01]  /*4fd0*/  LDS.128 R4, [UR22+0x170] ;  /* 0x00017016ff047984 */ /* 0x008ee20008000c00 */
[----:B------:R-:W-:Y:S01]  /*4fe0*/  UISETP.GE.AND UP0, UPT, UR39, 0x1, UPT ;  /* 0x000000012700788c */ /* 0x000fe2000bf06270 */
[----:B------:R-:W-:Y:S01]  /*4ff0*/  @!PT LDS RZ, [RZ] ;  /* 0x00000000fffff984 */ /* 0x000fe20000000800 */
[----:B------:R-:W-:Y:S01]  /*5000*/  @!PT LDS RZ, [RZ] ;  /* 0x00000000fffff984 */ /* 0x000fe20000000800 */
[----:B------:R-:W-:Y:S01]  /*5010*/  @!PT LDS RZ, [RZ] ;  /* 0x00000000fffff984 */ /* 0x000fe20000000800 */
[----:B------:R-:W-:Y:S01]  /*5020*/  @!PT LDS RZ, [RZ] ;  /* 0x00000000fffff984 */ /* 0x000fe20000000800 */
[----:B------:R4:W-:Y:S06]  /*5030*/  MEMBAR.ALL.CTA ;  /* 0x0000000000007992 */ /* 0x0009ec0000008000 */
[----:B----4-:R-:W4:Y:S02]  /*5040*/  FENCE.VIEW.ASYNC.S ;  /* 0x00000000000073c6 */ /* 0x010f240000000000 */
[----:B----4-:R-:W-:Y:S01]  /*5050*/  SYNCS.ARRIVE.TRANS64.RED.A1T0 RZ, [UR38], RZ ;  /* 0x000000ffffff79a7 */ /* 0x010fe20008100426 */
[----:B---3--:R-:W-:Y:S11]  /*5060*/  LOP3.LUT P0, RZ, R6, 0x1, RZ, 0xc0, !PT ;  /* 0x0000000106ff7812 */ /* 0x008ff6000780c0ff */
[----:B------:R-:W-:Y:S02]  /*5070*/  @!UPT UIADD3 URZ, UPT, UPT, URZ, URZ, URZ ;  /* 0x000000fffffff290 */ /* 0x000fe4000fffe0ff */
[----:B------:R-:W-:Y:S01]  /*5080*/  VOTEU.ANY UP2, P0 ;  /* 0x0000000000ff7886 */ /* 0x000fe20000040100 */
[----:B------:R-:W-:Y:S11]  /*5090*/  PLOP3.LUT P0, PT, PT, PT, UP2, 0x80, 0x8 ;  /* 0x000000000008781c */ /* 0x000ff60003f0f028 */
[----:B------:R-:W-:Y:S02]  /*50a0*/  @!UPT UIADD3 URZ, UPT, UPT, URZ, URZ, URZ ;  /* 0x000000fffffff290 */ /* 0x000fe4000fffe0ff */
[----:B------:R-:W-:Y:S02]  /*50b0*/  @P0 MOV R2, R4 ;  /* 0x0000000400020202 */ /* 0x000fe40000000f00 */
[----:B------:R-:W-:Y:S02]  /*50c0*/  @P0 LOP3.LUT R0, R5, 0xffff, RZ, 0xc0, !PT ;  /* 0x0000ffff05000812 */ /* 0x000fe400078ec0ff */
[----:B------:R-:W-:Y:S02]  /*50d0*/  @P0 R2UR UR5, R2 ;  /* 0x00000000020502ca */ /* 0x000fe400000e0000 */
[----:B------:R-:W-:Y:S11]  /*50e0*/  @P0 R2UR UR4, R0 ;  /* 0x00000000000402ca */ /* 0x000ff600000e0000 */
[----:B------:R-:W-:Y:S02]  /*50f0*/  @UP2 UMOV UR16, UR5 ;  /* 0x0000000500102c82 */ /* 0x000fe40008000000 */
[----:B------:R-:W-:Y:S01]  /*5100*/  @UP2 UMOV UR15, UR4 ;  /* 0x00000004000f2c82 */ /* 0x000fe20008000000 */
[----:B------:R-:W-:Y:S05]  /*5110*/  BRA.U !UP0, `(.L_x_93) ;  /* 0x0000000108c07547 */ /* 0x000fea000b800000 */
[----:B------:R-:W-:Y:S02]  /*5120*/  UIMAD.WIDE.U32 UR8, UR15, UR31, URZ ;  /* 0x0000001f0f0872a5 */ /* 0x000fe4000f8e00ff */
[----:B------:R-:W-:Y:S02]  /*5130*/  UP2UR UR14, UPR, URZ, 0x4 ;  /* 0x00000004ff0e7883 */ /* 0x000fe40008000000 */
[----:B------:R-:W-:Y:S02]  /*5140*/  UISETP.NE.AND UP2, UPT, UR30, 0x1, UPT ;  /* 0x000000011e00788c */ /* 0x000fe4000bf45270 */
[----:B------:R-:W-:Y:S02]  /*5150*/  UIMAD.WIDE.U32 UR10, UR16, UR28, URZ ;  /* 0x0000001c100a72a5 */ /* 0x000fe4000f8e00ff */
[----:B------:R-:W-:Y:S02]  /*5160*/  USEL UR4, UR36, UR46, !UP2 ;  /* 0x0000002e24047287 */ /* 0x000fe4000d000000 */
[----:B------:R-:W-:Y:S02]  /*5170*/  UISETP.NE.AND UP0, UPT, UR17, 0x1, UPT ;  /* 0x000000011100788c */ /* 0x000fe4000bf05270 */
[----:B------:R-:W-:Y:S02]  /*5180*/  UP2UR UR23, UPR, URZ, 0x2 ;  /* 0x00000002ff177883 */ /* 0x000fe40008000000 */
[----:B------:R-:W-:Y:S02]  /*5190*/  UISETP.NE.AND UP1, UPT, UR39, 0x1, UPT ;  /* 0x000000012700788c */ /* 0x000fe4000bf25270 */
[----:B--2---:R-:W-:Y:S02]  /*51a0*/  UIMAD.WIDE.U32 UR12, UR4, UR18, URZ ;  /* 0x00000012040c72a5 */ /* 0x004fe4000f8e00ff */
[----:B------:R-:W-:Y:S01]  /*51b0*/  USEL UR7, UR37, UR47, !UP0 ;  /* 0x0000002f25077287 */ /* 0x000fe2000c000000 */
[----:B------:R-:W-:Y:S02]  /*51c0*/  UMOV UR5, UR9 ;  /* 0x0000000900057c82 */ /* 0x000fe40008000000 */
[----:B------:R-:W-:Y:S02]  /*51d0*/  USHF.R.U32.HI UR6, URZ, UR49, UR5 ;  /* 0x00000031ff067299 */ /* 0x000fe40008011605 */
[----:B------:R-:W-:Y:S02]  /*51e0*/  UIMAD.WIDE.U32 UR20, UR7, UR18, URZ ;  /* 0x00000012071472a5 */ /* 0x000fe4000f8e00ff */
[----:B------:R-:W-:Y:S02]  /*51f0*/  USEL UR6, UR15, UR6, !UP2 ;  /* 0x000000060f067287 */ /* 0x000fe4000d000000 */
[----:B------:R-:W-:Y:S01]  /*5200*/  UISETP.NE.AND UP2, UPT, UR14, URZ, UPT ;  /* 0x000000ff0e00728c */ /* 0x000fe2000bf45270 */
[----:B------:R-:W-:Y:S01]  /*5210*/  UMOV UR5, UR11 ;  /* 0x0000000b00057c82 */ /* 0x000fe20008000000 */
[----:B------:R-:W-:Y:S02]  /*5220*/  UIMAD.WIDE.U32 UR10, UR6, UR18, URZ ;  /* 0x00000012060a72a5 */ /* 0x000fe4000f8e00ff */
[----:B------:R-:W-:Y:S03]  /*5230*/  USHF.R.U32.HI UR8, URZ, UR29, UR5 ;  /* 0x0000001dff087299 */ /* 0x000fe60008011605 */
[----:B------:R-:W-:Y:S02]  /*5240*/  UMOV UR5, UR13 ;  /* 0x0000000d00057c82 */ /* 0x000fe40008000000 */
[----:B------:R-:W-:Y:S03]  /*5250*/  @UP1 USHF.R.U32.HI UR4, URZ, UR19, UR5 ;  /* 0x00000013ff041299 */ /* 0x000fe60008011605 */
[----:B------:R-:W-:Y:S01]  /*5260*/  UMOV UR5, UR21 ;  /* 0x0000001500057c82 */ /* 0x000fe20008000000 */
[----:B------:R-:W-:Y:S02]  /*5270*/  UIMAD UR4, UR39, UR4, URZ ;  /* 0x00000004270472a4 */ /* 0x000fe4000f8e02ff */
[----:B------:R-:W-:Y:S02]  /*5280*/  @UP1 USHF.R.U32.HI UR7, URZ, UR19, UR5 ;  /* 0x00000013ff071299 */ /* 0x000fe40008011605 */
[----:B------:R-:W-:Y:S02]  /*5290*/  USEL UR5, UR16, UR8, !UP0 ;  /* 0x0000000810057287 */ /* 0x000fe4000c000000 */
[----:B------:R-:W-:Y:S02]  /*52a0*/  UIMAD UR8, UR39, UR7, URZ ;  /* 0x00000007270872a4 */ /* 0x000fe4000f8e02ff */
[----:B------:R-:W-:Y:S03]  /*52b0*/  UISETP.GE.AND UP0, UPT, UR6, UR4, UPT ;  /* 0x000000040600728c */ /* 0x000fe6000bf06270 */
[----:B------:R-:W-:Y:S01]  /*52c0*/  UMOV UR4, UR11 ;  /* 0x0000000b00047c82 */ /* 0x000fe20008000000 */
[----:B------:R-:W-:Y:S02]  /*52d0*/  UISETP.GE.OR UP0, UPT, UR5, UR8, UP0 ;  /* 0x000000080500728c */ /* 0x000fe40008706670 */
[----:B------:R-:W-:Y:S02]  /*52e0*/  USHF.R.U32.HI UR4, URZ, UR19, UR4 ;  /* 0x00000013ff047299 */ /* 0x000fe40008011604 */
[----:B------:R-:W-:Y:S02]  /*52f0*/  UIMAD.WIDE.U32 UR8, UR5, UR18, URZ ;  /* 0x00000012050872a5 */ /* 0x000fe4000f8e00ff */
[----:B------:R-:W-:Y:S04]  /*5300*/  USEL UR10, UR6, UR4, !UP1 ;  /* 0x00000004060a7287 */ /* 0x000fe8000c800000 */
[----:B------:R-:W-:Y:S01]  /*5310*/  UIADD3 UR11, UPT, UPT, -UR10, URZ, URZ ;  /* 0x000000ff0a0b7290 */ /* 0x000fe2000fffe1ff */
[----:B------:R-:W-:Y:S02]  /*5320*/  @!UP0 UMOV UR4, UR9 ;  /* 0x0000000900048c82 */ /* 0x000fe40008000000 */
[----:B------:R-:W-:Y:S02]  /*5330*/  @!UP0 USHF.R.U32.HI UR4, URZ, UR19, UR4 ;  /* 0x00000013ff048299 */ /* 0x000fe40008011604 */
[----:B------:R-:W-:Y:S02]  /*5340*/  UIMAD UR8, UR39, UR11, UR6 ;  /* 0x0000000b270872a4 */ /* 0x000fe4000f8e0206 */
[----:B------:R-:W-:Y:S02]  /*5350*/  @!UP0 USEL UR4, UR5, UR4, !UP1 ;  /* 0x0000000405048287 */ /* 0x000fe4000c800000 */
[----:B------:R-:W-:Y:S02]  /*5360*/  UISETP.NE.AND UP1, UPT, UR23, URZ, UPT ;  /* 0x000000ff1700728c */ /* 0x000fe4000bf25270 */
[----:B------:R-:W-:Y:S02]  /*5370*/  @!UP0 UIMAD UR8, UR7, UR8, UR4 ;  /* 0x00000008070882a4 */ /* 0x000fe4000f8e0204 */
[----:B------:R-:W-:Y:S02]  /*5380*/  @!UP0 UIADD3 UR9, UPT, UPT, UR10, -UR4, URZ ;  /* 0x800000040a098290 */ /* 0x000fe4000fffe0ff */
[----:B------:R-:W-:Y:S02]  /*5390*/  UIADD3 UR4, UPT, UPT, -UR5, URZ, URZ ;  /* 0x000000ff05047290 */ /* 0x000fe4000fffe1ff */
[----:B------:R-:W-:Y:S02]  /*53a0*/  UIADD3 UR7, UPT, UPT, -UR6, URZ, URZ ;  /* 0x000000ff06077290 */ /* 0x000fe4000fffe1ff */
[----:B------:R-:W-:Y:S02]  /*53b0*/  @!UP0 UIMAD UR6, UR9, UR39, UR5 ;  /* 0x00000027090682a4 */ /* 0x000fe4000f8e0205 */
[----:B------:R-:W-:Y:S02]  /*53c0*/  UIMAD UR16, UR17, UR4, UR16 ;  /* 0x00000004111072a4 */ /* 0x000fe4000f8e0210 */
[----:B------:R-:W-:Y:S01]  /*53d0*/  UIMAD UR15, UR30, UR7, UR15 ;  /* 0x000000071e0f72a4 */ /* 0x000fe2000f8e020f */
[----:B------:R-:W-:Y:S02]  /*53e0*/  @!UP0 UMOV UR5, UR8 ;  /* 0x0000000800058c82 */ /* 0x000fe40008000000 */
[----:B------:R-:W-:Y:S02]  /*53f0*/  UIMAD UR16, UR5, UR17, UR16 ;  /* 0x00000011051072a4 */ /* 0x000fe4000f8e0210 */
[----:B------:R-:W-:Y:S11]  /*5400*/  UIMAD UR15, UR6, UR30, UR15 ;  /* 0x0000001e060f72a4 */ /* 0x000ff6000f8e020f */
[----:B------:R-:W-:Y:S01]  /*5410*/  @!UPT UIADD3 URZ, UPT, UPT, URZ, URZ, URZ ;  /* 0x000000fffffff290 */ /* 0x000fe2000fffe0ff */
.L_x_93:
[----:B------:R-:W3:Y:S01]  /*5420*/  @!UP3 LDCU.128 UR8, c[0x0][0xc10] ;  /* 0x00018200ff08b7ac */ /* 0x000ee20008000c00 */
[----:B------:R-:W-:Y:S02]  /*5430*/  ISETP.NE.U32.AND P1, PT, RZ, UR26, PT ;  /* 0x0000001aff007c0c */ /* 0x000fe4000bf25070 */
[----:B------:R-:W-:Y:S02]  /*5440*/  SHF.L.U32 R9, R10, 0x1f, RZ ;  /* 0x0000001f0a097819 */ /* 0x000fe400000006ff */
[----:B------:R-:W-:Y:S01]  /*5450*/  ISETP.NE.AND.EX P1, PT, RZ, UR27, PT, P1 ;  /* 0x0000001bff007c0c */ /* 0x000fe2000bf25310 */
[----:B------:R-:W4:Y:S01]  /*5460*/  @!UP3 LDCU UR5, c[0x0][0xc0c] ;  /* 0x00018180ff05b7ac */ /* 0x000f220008000800 */
[----:B---3--:R-:W-:Y:S07]  /*5470*/  UIMAD.WIDE.U32 UR6, UR16, UR8, URZ ;  /* 0x00000008100672a5 */ /* 0x008fee000f8e00ff */
[----:B------:R-:W-:Y:S01]  /*5480*/  @!UP3 UMOV UR4, UR7 ;  /* 0x000000070004bc82 */ /* 0x000fe20008000000 */
[----:B----4-:R-:W-:Y:S02]  /*5490*/  @!UP3 UISETP.NE.AND UP0, UPT, UR5, 0x1, UPT ;  /* 0x000000010500b88c */ /* 0x010fe4000bf05270 */
[----:B------:R-:W-:Y:S02]  /*54a0*/  @!UP3 USHF.R.U32.HI UR4, URZ, UR9, UR4 ;  /* 0x00000009ff04b299 */ /* 0x000fe40008011604 */
[----:B------:R-:W-:Y:S02]  /*54b0*/  UIMAD.WIDE.U32 UR6, UR15, UR11, URZ ;  /* 0x0000000b0f0672a5 */ /* 0x000fe4000f8e00ff */
[----:B------:R-:W-:Y:S02]  /*54c0*/  @!UP3 USEL UR8, UR16, UR4, !UP0 ;  /* 0x000000041008b287 */ /* 0x000fe4000c000000 */
[----:B------:R-:W-:Y:S03]  /*54d0*/  @!UP3 UISETP.NE.AND UP0, UPT, UR10, 0x1, UPT ;  /* 0x000000010a00b88c */ /* 0x000fe6000bf05270 */
[----:B------:R-:W-:Y:S01]  /*54e0*/  @!UP3 UMOV UR6, UR7 ;  /* 0x000000070006bc82 */ /* 0x000fe20008000000 */
[----:B------:R-:W-:Y:S01]  /*54f0*/  USHF.L.U32 UR7, UR24, 0x7, URZ ;  /* 0x0000000718077899 */ /* 0x000fe200080006ff */
[----:B------:R-:W3:Y:S02]  /*5500*/  @!UP3 LDCU UR4, c[0x0][0xc20] ;  /* 0x00018400ff04b7ac */ /* 0x000ee40008000800 */
[----:B---3--:R-:W-:Y:S04]  /*5510*/  @!UP3 USHF.R.U32.HI UR6, URZ, UR4, UR6 ;  /* 0x00000004ff06b299 */ /* 0x008fe80008011606 */
[----:B------:R-:W-:Y:S04]  /*5520*/  @!UP3 USEL UR6, UR15, UR6, !UP0 ;  /* 0x000000060f06b287 */ /* 0x000fe8000c000000 */
[----:B------:R-:W-:Y:S02]  /*5530*/  @!UP3 UIADD3 UR4, UPT, UPT, -UR8, UR6, URZ ;  /* 0x000000060804b290 */ /* 0x000fe4000fffe1ff */
[----:B------:R-:W-:Y:S02]  /*5540*/  @!UP3 UIADD3 UR6, UPT, UPT, UR8, -UR6, URZ ;  /* 0x800000060806b290 */ /* 0x000fe4000fffe0ff */
[----:B------:R-:W-:Y:S02]  /*5550*/  @!UP3 UIMAD UR16, UR4, UR5, UR16 ;  /* 0x000000050410b2a4 */ /* 0x000fe4000f8e0210 */
[----:B------:R-:W-:Y:S01]  /*5560*/  @!UP3 UIMAD UR15, UR6, UR10, UR15 ;  /* 0x0000000a060fb2a4 */ /* 0x000fe2000f8e020f */
[----:B------:R-:W-:Y:S11]  /*5570*/  BRA.U UP4, `(.L_x_94) ;  /* 0x0000000104107547 */ /* 0x000ff6000b800000 */
[----:B------:R-:W-:Y:S04]  /*5580*/  MOV R0, UR48 ;  /* 0x0000003000007c02 */ /* 0x000fe80008000f00 */
[----:B------:R-:W-:Y:S04]  /*5590*/  SHF.L.U32 R11, R0, 0x1f, RZ ;  /* 0x0000001f000b7819 */ /* 0x000fe800000006ff */
[----:B------:R-:W3:Y:S02]  /*55a0*/  SYNCS.PHASECHK.TRANS64.TRYWAIT P2, [UR22+0x128], R11 ;  /* 0x0001280bff0075a7 */ /* 0x000ee40008041116 */
[----:B---3--:R-:W-:Y:S05]  /*55b0*/  @!P2 BRA `(.L_x_95) ;  /* 0x000000500088a947 */ /* 0x008fea0003800000 */
.L_x_94:
[----:B------:R-:W-:Y:S05]  /*55c0*/  BRA.U !UP6, `(.L_x_96) ;  /* 0x000000010e387547 */ /* 0x000fea000b800000 */
[----:B------:R-:W-:Y:S01]  /*55d0*/  UPLOP3.LUT UP1, UPT, UPT, UPT, UP5, 0x80, 0x8 ;  /* 0x000000000008789c */ /* 0x000fe20003f2f050 */
[----:B---3--:R-:W-:Y:S01]  /*55e0*/  HFMA2 R0, -RZ, RZ, 0, 5.9604644775390625e-08 ;  /* 0x00000001ff007431 */ /* 0x008fe200000001ff */
[----:B------:R-:W3:Y:S01]  /*55f0*/  LDCU.64 UR8, c[0x0][0x358] ;  /* 0x00006b00ff0877ac */ /* 0x000ee20008000a00 */
[----:B------:R-:W-:Y:S03]  /*5600*/  IMAD.MOV.U32 R167, RZ, RZ, 0x1 ;  /* 0x00000001ffa77424 */ /* 0x000fe600078e00ff */
[----:B------:R-:W-:Y:S05]  /*5610*/  PLOP3.LUT P2, PT, PT, PT, UP1, 0x80, 0x8 ;  /* 0x000000000008781c */ /* 0x000fea0003f4f018 */
[----:B------:R-:W4:Y:S01]  /*5620*/  @UP1 LDCU.64 UR4, c[0x0][0x988] ;  /* 0x00013100ff0417ac */ /* 0x000f220008000a00 */
[----:B------:R-:W-:Y:S07]  /*5630*/  @UP1 UIMAD UR6, UR52, UR26, URZ ;  /* 0x0000001a340612a4 */ /* 0x000fee000f8e02ff */
[----:B------:R-:W-:Y:S01]  /*5640*/  @!P2 PRMT R167, R0, 0x7610, R167 ;  /* 0x0000761000a7a816 */ /* 0x000fe200000000a7 */
[----:B----4-:R-:W-:Y:S06]  /*5650*/  @UP1 UIMAD.WIDE UR4, UR6, 0x4, UR4 ;  /* 0x00000004060418a5 */ /* 0x010fec000f8e0204 */
[----:B------:R-:W-:Y:S01]  /*5660*/  IMAD.U32 R14, RZ, RZ, UR4 ;  /* 0x00000004ff0e7e24 */ /* 0x000fe2000f8e00ff */
[----:B------:R-:W-:Y:S04]  /*5670*/  MOV R15, UR5 ;  /* 0x00000005000f7c02 */ /* 0x000fe80008000f00 */
[----:B------:R-:W4:Y:S01]  /*5680*/  @!UP1 LDCU UR4, c[0x0][0x980] ;  /* 0x00013000ff0497ac */ /* 0x000f220008000800 */
[----:B---3-5:R3:W5:Y:S02]  /*5690*/  @P2 LDG.E R73, desc[UR8][R14.64] ;  /* 0x000000080e492981 */ /* 0x028764000c1e1900 */
[----:B---34-:R-:W-:Y:S07]  /*56a0*/  @!P2 IMAD.U32 R73, RZ, RZ, UR4 ;  /* 0x00000004ff49ae24 */ /* 0x018fee000f8e00ff */
.L_x_96:
[----:B-----5:R-:W-:Y:S01]  /*56b0*/  @!P1 FSETP.EQ.AND P3, PT, R73, RZ, PT ;  /* 0x000000ff4900920b */ /* 0x020fe20003f62000 */
[----:B------:R-:W-:Y:S01]  /*56c0*/  @!UPT UIADD3 URZ, UPT, UPT, URZ, URZ, URZ ;  /* 0x000000fffffff290 */ /* 0x000fe2000fffe0ff */
[----:B------:R-:W-:Y:S11]  /*56d0*/  @!P1 BRA `(.L_x_97) ;  /* 0x0000000000149947 */ /* 0x000ff60003800000 */
[----:B------:R-:W-:Y:S02]  /*56e0*/  LOP3.LUT P1, RZ, R167, 0xff, RZ, 0xc0, !PT ;  /* 0x000000ffa7ff7812 */ /* 0x000fe4000782c0ff */
[----:B------:R-:W-:Y:S04]  /*56f0*/  PLOP3.LUT P3, PT, PT, PT, UP1, 0x80, 0x8 ;  /* 0x000000000008781c */ /* 0x000fe80003f6f018 */
[----:B------:R-:W-:Y:S07]  /*5700*/  PLOP3.LUT P3, PT, P3, PT, PT, 0x8, 0x80 ;  /* 0x000000000080781c */ /* 0x000fee0001f6e170 */
[----:B------:R-:W-:Y:S11]  /*5710*/  @P1 FSETP.EQ.AND P3, PT, R73, RZ, PT ;  /* 0x000000ff4900120b */ /* 0x000ff60003f62000 */
[----:B------:R-:W-:Y:S02]  /*5720*/  @!UPT UIADD3 URZ, UPT, UPT, URZ, URZ, URZ ;  /* 0x000000fffffff290 */ /* 0x000fe4000fffe0ff */
.L_x_97:
[----:B------:R-:W-:Y:S01]  /*5730*/  USHF.L.U32 UR11, UR51, 0x7, URZ ;  /* 0x00000007330b7899 */ /* 0x000fe200080006ff */
[----:B------:R-:W4:Y:S01]  /*5740*/  SYNCS.PHASECHK.TRANS64.TRYWAIT P1, [UR22+0x110], R9 ;  /* 0x00011009ff0075a7 */ /* 0x000f220008021116 */
[----:B------:R-:W-:Y:S02]  /*5750*/  UISETP.NE.AND UP0, UPT, UR32, 0x1, UPT ;  /* 0x000000012000788c */ /* 0x000fe4000bf05270 */
[----:B------:R-:W-:Y:S01]  /*5760*/  UIMAD.WIDE.U32 UR4, UR11, UR33, URZ ;  /* 0x000000210b0472a5 */ /* 0x000fe2000f8e00ff */
[----:B------:R-:W-:Y:S04]  /*5770*/  ELECT P2, URZ, PT ;  /* 0x0000000000ff782f */ /* 0x000fe80003840000 */
[----:B------:R-:W-:Y:S02]  /*5780*/  PLOP3.LUT P2, PT, P3, P2, PT, 0xf2, 0x2f ;  /* 0x00000000002f781c */ /* 0x000fe40001f45e72 */
[----:B------:R-:W-:Y:S02]  /*5790*/  UMOV UR4, UR5 ;  /* 0x0000000500047c82 */ /* 0x000fe40008000000 */
[----:B------:R-:W-:Y:S04]  /*57a0*/  USHF.R.U32.HI UR4, URZ, UR34, UR4 ;  /* 0x00000022ff047299 */ /* 0x000fe80008011604 */
[----:B------:R-:W-:Y:S02]  /*57b0*/  USEL UR12, UR11, UR4, !UP0 ;  /* 0x000000040b0c7287 */ /* 0x000fe4000c000000 */
[----:B------:R-:W-:Y:S02]  /*57c0*/  UISETP.NE.AND UP0, UPT, UR35, 0x1, UPT ;  /* 0x000000012300788c */ /* 0x000fe4000bf05270 */
[----:B------:R-:W-:Y:S02]  /*57d0*/  UIMAD.WIDE.U32 UR4, UR12, UR40, URZ ;  /* 0x000000280c0472a5 */ /* 0x000fe4000f8e00ff */
[----:B------:R-:W-:Y:S01]  /*57e0*/  UIADD3 UR6, UPT, UPT, -UR12, URZ, URZ ;  /* 0x000000ff0c067290 */ /* 0x000fe2000fffe1ff */
[----:B---3--:R-:W-:Y:S03]  /*57f0*/  @!P2 IMAD.MOV.U32 R0, RZ, 0x20, RZ ;  /* 0x00000020ff00a824 */ /* 0x008fe600078e00ff */
[----:B------:R-:W-:Y:S01]  /*5800*/  UIMAD UR11, UR32, UR6, UR11 ;  /* 0x00000006200b72a4 */ /* 0x000fe2000f8e020b */
[----:B------:R-:W-:Y:S01]  /*5810*/  @!P2 IMAD.MOV.U32 R0, RZ, 0x400, R0 ;  /* 0x00000400ff00a824 */ /* 0x000fe200078e0000 */
[----:B------:R-:W-:Y:S02]  /*5820*/  UMOV UR4, UR5 ;  /* 0x0000000500047c82 */ /* 0x000fe40008000000 */
[----:B------:R-:W-:Y:S04]  /*5830*/  USHF.R.U32.HI UR4, URZ, UR41, UR4 ;  /* 0x00000029ff047299 */ /* 0x000fe80008011604 */
[----:B------:R-:W-:Y:S02]  /*5840*/  USEL UR13, UR12, UR4, !UP0 ;  /* 0x000000040c0d7287 */ /* 0x000fe4000c000000 */
[----:B------:R-:W-:Y:S02]  /*5850*/  UISETP.NE.AND UP0, UPT, UR42, 0x1, UPT ;  /* 0x000000012a00788c */ /* 0x000fe4000bf05270 */
[----:B------:R-:W-:Y:S07]  /*5860*/  UIMAD.WIDE.U32 UR4, UR13, UR43, URZ ;  /* 0x0000002b0d0472a5 */ /* 0x000fee000f8e00ff */
[----:B------:R-:W-:Y:S02]  /*5870*/  UMOV UR4, UR5 ;  /* 0x0000000500047c82 */ /* 0x000fe40008000000 */
[----:B-1----:R-:W-:Y:S04]  /*5880*/  USHF.R.U32.HI UR4, URZ, UR50, UR4 ;  /* 0x00000032ff047299 */ /* 0x002fe80008011604 */
[----:B------:R-:W-:Y:S02]  /*5890*/  USEL UR14, UR13, UR4, !UP0 ;  /* 0x000000040d0e7287 */ /* 0x000fe4000c000000 */
[----:B------:R-:W-:Y:S02]  /*58a0*/  UIADD3 UR4, UPT, UPT, -UR13, URZ, URZ ;  /* 0x000000ff0d047290 */ /* 0x000fe4000fffe1ff */
[----:B------:R-:W-:Y:S02]  /*58b0*/  UIADD3 UR5, UPT, UPT, -UR14, URZ, URZ ;  /* 0x000000ff0e057290 */ /* 0x000fe4000fffe1ff */
[----:B------:R-:W-:Y:S02]  /*58c0*/  UIMAD UR12, UR35, UR4, UR12 ;  /* 0x00000004230c72a4 */ /* 0x000fe4000f8e020c */
[----:B------:R-:W-:Y:S01]  /*58d0*/  UIMAD UR13, UR42, UR5, UR13 ;  /* 0x000000052a0d72a4 */ /* 0x000fe2000f8e020d */
[----:B----4-:R-:W-:Y:S11]  /*58e0*/  @!P1 BRA `(.L_x_98) ;  /* 0x0000004c00d49947 */ /* 0x010ff60003800000 */
.L_x_183:
[----:B------:R-:W-:Y:S01]  /*58f0*/  @!P2 R2UR UR4, R0 ;  /* 0x000000000004a2ca */ /* 0x000fe200000e0000 */
[----:B------:R-:W-:Y:S01]  /*5900*/  VOTEU.ALL UP0, P2 ;  /* 0x0000000000ff7886 */ /* 0x000fe20001000000 */
[----:B-1----:R-:W-:Y:S02]  /*5910*/  @!P2 IADD3 R2, P1, PT, R12, 0x680, RZ ;  /* 0x000006800c02a810 */ /* 0x002fe40007f3e0ff */
[----:B------:R-:W-:Y:S02]  /*5920*/  @P0 SHF.R.U32.HI R4, RZ, 0x10, R5 ;  /* 0x00000010ff040819 */ /* 0x000fe40000011605 */
[----:B------:R-:W-:Y:S01]  /*5930*/  @!P2 R2UR UR5, R2 ;  /* 0x000000000205a2ca */ /* 0x000fe200000e0000 */
[----:B------:R-:W-:Y:S01]  /*5940*/  @!P2 IMAD.X R0, RZ, RZ, R13, P1 ;  /* 0x000000ffff00a224 */ /* 0x000fe200008e060d */
[----:B------:R-:W-:Y:S01]  /*5950*/  @!UP0 UIADD3 UR8, UPT, UPT, UR22, 0x200, URZ ;  /* 0x0000020016088890 */ /* 0x000fe2000fffe0ff */
[----:B------:R-:W-:Y:S04]  /*5960*/  @P0 R2UR UR52, R4 ;  /* 0x00000000043402ca */ /* 0x000fe800000e0000 */
[----:B------:R-:W-:Y:S01]  /*5970*/  @!UP0 UPRMT UR6, UR4, 0x5410, URZ ;  /* 0x0000541004068896 */ /* 0x000fe200080000ff */
[----:B------:R-:W-:Y:S01]  /*5980*/  @!P2 R2UR UR4, R0 ;  /* 0x000000000004a2ca */ /* 0x000fe200000e0000 */
[----:B------:R-:W-:Y:S01]  /*5990*/  VOTEU.ALL UP0, P2 ;  /* 0x0000000000ff7886 */ /* 0x000fe20001000000 */
[----:B------:R-:W-:Y:S03]  /*59a0*/  @!P2 IMAD.MOV.U32 R0, RZ, RZ, 0x2000 ;  /* 0x00002000ff00a424 */ /* 0x000fe600078e00ff */
[----:B------:R-:W-:Y:S01]  /*59b0*/  IMAD.U32 R14, RZ, RZ, UR5 ;  /* 0x00000005ff0e7e24 */ /* 0x000fe2000f8e00ff */
[----:B------:R-:W-:Y:S01]  /*59c0*/  @!UP0 UMOV UR9, UR25 ;  /* 0x0000001900098c82 */ /* 0x000fe20008000000 */
[----:B------:R-:W-:Y:S06]  /*59d0*/  @!UP0 UMOV UR10, UR7 ;  /* 0x00000007000a8c82 */ /* 0x000fec0008000000 */
[----:B------:R-:W-:Y:S01]  /*59e0*/  IMAD.U32 R15, RZ, RZ, UR4 ;  /* 0x00000004ff0f7e24 */ /* 0x000fe2000f8e00ff */
[----:B------:R-:W-:Y:S04]  /*59f0*/  @!P2 R2UR UR4, R14 ;  /* 0x000000000e04a2ca */ /* 0x000fe800000e0000 */
[----:B------:R-:W-:Y:S11]  /*5a00*/  @!P2 R2UR UR5, R15 ;  /* 0x000000000f05a2ca */ /* 0x000ff600000e0000 */
[----:B------:R-:W-:Y:S02]  /*5a10*/  @!UPT UIADD3 URZ, UPT, UPT, URZ, URZ, URZ ;  /* 0x000000fffffff290 */ /* 0x000fe4000fffe0ff */
[----:B------:R1:W-:Y:S01]  /*5a20*/  @!UP0 UTMALDG.5D.IM2COL [UR8], [UR4], UR6 ;  /* 0x00000008040083b4 */ /* 0x0003e20008060006 */
[----:B------:R1:W-:Y:S01]  /*5a30*/  @!P2 SYNCS.ARRIVE.TRANS64.RED.A0TR RZ, [UR22+0x100], R0 ;  /* 0x00010000ffffa9a7 */ /* 0x0003e20008300416 */
[----:B------:R-:W-:Y:S01]  /*5a40*/  SYNCS.ARRIVE.TRANS64.RED.A1T0 RZ, [UR45], RZ ;  /* 0x000000ffffff79a7 */ /* 0x000fe2000810042d */
[----:B------:R-:W3:Y:S02]  /*5a50*/  SYNCS.PHASECHK.TRANS64.TRYWAIT P1, [UR22+0x118], R9 ;  /* 0x00011809ff0075a7 */ /* 0x000ee40008021116 */
[----:B-1-3--:R-:W-:Y:S05]  /*5a60*/  @!P1 BRA `(.L_x_99) ;  /* 0x0000004c008c9947 */ /* 0x00afea0003800000 */
.L_x_185:
[----:B-1----:R-:W-:Y:S01]  /*5a70*/  @!P2 IMAD.MOV.U32 R0, RZ, 0x20, RZ ;  /* 0x00000020ff00a824 */ /* 0x002fe200078e00ff */
[----:B------:R-:W-:Y:S01]  /*5a80*/  @!P2 IADD3 R2, P0, PT, R12, 0x680, RZ ;  /* 0x000006800c02a810 */ /* 0x000fe20007f1e0ff */
[----:B------:R-:W-:Y:S01]  /*5a90*/  VOTEU.ALL UP0, P2 ;  /* 0x0000000000ff7886 */ /* 0x000fe20001000000 */
[----:B------:R-:W-:Y:S01]  /*5aa0*/  R2UR UR21, R175 ;  /* 0x00000000af1572ca */ /* 0x000fe200000e0000 */
[----:B------:R-:W-:Y:S01]  /*5ab0*/  @!P2 IMAD.MOV.U32 R0, RZ, 0x400, R0 ;  /* 0x00000400ff00a824 */ /* 0x000fe200078e0000 */
[----:B------:R-:W-:Y:S01]  /*5ac0*/  @!P2 R2UR UR5, R2 ;  /* 0x000000000205a2ca */ /* 0x000fe200000e0000 */
[----:B------:R-:W-:Y:S01]  /*5ad0*/  UPLOP3.LUT UP4, UPT, UPT, UPT, UPT, 0x80, 0x8 ;  /* 0x000000000008789c */ /* 0x000fe20003f8f070 */
[----:B------:R-:W-:Y:S01]  /*5ae0*/  R2UR UR20, R176 ;  /* 0x00000000b01472ca */ /* 0x000fe200000e0000 */
[----:B------:R-:W-:Y:S01]  /*5af0*/  @!UP0 UIADD3 UR8, UPT, UPT, UR22, 0x2200, URZ ;  /* 0x0000220016088890 */ /* 0x000fe2000fffe0ff */
[----:B------:R-:W-:Y:S01]  /*5b00*/  @!P2 R2UR UR4, R0 ;  /* 0x000000000004a2ca */ /* 0x000fe200000e0000 */
[----:B------:R-:W-:Y:S01]  /*5b10*/  @!P2 IMAD.X R0, RZ, RZ, R13, P0 ;  /* 0x000000ffff00a224 */ /* 0x000fe200000e060d */
[----:B------:R-:W-:Y:S01]  /*5b20*/  @!UP0 UIADD3 UR10, UPT, UPT, UR7, 0x40, URZ ;  /* 0x00000040070a8890 */ /* 0x000fe2000fffe0ff */
[----:B------:R-:W-:Y:S01]  /*5b30*/  LOP3.LUT R10, R10, 0x1, RZ, 0x3c, !PT ;  /* 0x000000010a0a7812 */ /* 0x000fe200078e3cff */
[----:B------:R-:W-:Y:S01]  /*5b40*/  @!UP0 UIADD3 UR9, UPT, UPT, UR22, 0x108, URZ ;  /* 0x0000010816098890 */ /* 0x000fe2000fffe0ff */
[----:B------:R-:W-:Y:S02]  /*5b50*/  LOP3.LUT R8, R8, 0x1, RZ, 0x3c, !PT ;  /* 0x0000000108087812 */ /* 0x000fe400078e3cff */
[----:B------:R-:W-:Y:S02]  /*5b60*/  UIADD3 UR24, UPT, UPT, UR15, UR21, URZ ;  /* 0x000000150f187290 */ /* 0x000fe4000fffe0ff */
[----:B------:R-:W-:Y:S02]  /*5b70*/  IMAD.U32 R4, RZ, RZ, UR5 ;  /* 0x00000005ff047e24 */ /* 0x000fe4000f8e00ff */
[----:B------:R-:W-:Y:S02]  /*5b80*/  UIADD3 UR51, UPT, UPT, UR16, UR20, URZ ;  /* 0x0000001410337290 */ /* 0x000fe4000fffe0ff */
[----:B------:R-:W-:Y:S01]  /*5b90*/  @!UP0 UPRMT UR6, UR4, 0x5410, URZ ;  /* 0x0000541004068896 */ /* 0x000fe200080000ff */
[----:B------:R-:W-:Y:S01]  /*5ba0*/  @!P2 R2UR UR4, R0 ;  /* 0x000000000004a2ca */ /* 0x000fe200000e0000 */
[----:B------:R-:W-:Y:S11]  /*5bb0*/  VOTEU.ALL UP0, P2 ;  /* 0x0000000000ff7886 */ /* 0x000ff60001000000 */
[----:B------:R-:W-:Y:S01]  /*5bc0*/  @!UPT UIADD3 URZ, UPT, UPT, URZ, URZ, URZ ;  /* 0x000000fffffff290 */ /* 0x000fe2000fffe0ff */
[----:B------:R-:W-:Y:S01]  /*5bd0*/  IMAD.U32 R5, RZ, RZ, UR4 ;  /* 0x00000004ff057e24 */ /* 0x000fe2000f8e00ff */
[----:B------:R-:W-:Y:S04]  /*5be0*/  @!P2 R2UR UR4, R4 ;  /* 0x000000000404a2ca */ /* 0x000fe800000e0000 */
[----:B------:R-:W-:Y:S11]  /*5bf0*/  @!P2 R2UR UR5, R5 ;  /* 0x000000000505a2ca */ /* 0x000ff600000e0000 */
[----:B------:R-:W-:Y:S02]  /*5c00*/  @!UPT UIADD3 URZ, UPT, UPT, URZ, URZ, URZ ;  /* 0x000000fffffff290 */ /* 0x000fe4000fffe0ff */
[----:B------:R3:W-:Y:S01]  /*5c10*/  @!UP0 UTMALDG.5D.IM2COL [UR8], [UR4], UR6 ;  /* 0x00000008040083b4 */ /* 0x0007e20008060006 */
[----:B------:R3:W-:Y:S01]  /*5c20*/  @!P2 SYNCS.ARRIVE.TRANS64.RED.A0TR RZ, [UR22+0x108], R3 ;  /* 0x00010803ffffa9a7 */ /* 0x0007e20008300416 */
[----:B------:R-:W-:Y:S01]  /*5c30*/  SYNCS.ARRIVE.TRANS64.RED.A1T0 RZ, [UR44], RZ ;  /* 0x000000ffffff79a7 */ /* 0x000fe2000810042c */
[----:B------:R-:W-:Y:S05]  /*5c40*/  BRA.U UP2, `(.L_x_100) ;  /* 0xfffffff102d47547 */ /* 0x000fea000b83ffff */
[----:B---3--:R-:W-:-:S04]  /*5c50*/  SHF.L.U32 R3, R10, 0x1f, RZ ;  /* 0x0000001f0a037819 */ /* 0x008fc800000006ff */
[----:B------:R-:W1:Y:S02]  /*5c60*/  SYNCS.PHASECHK.TRANS64.TRYWAIT P0, [UR22+0x110], R3 ;  /* 0x00011003ff0075a7 */ /* 0x000e640008001116 */
[----:B-1----:R-:W-:Y:S05]  /*5c70*/  @!P0 BRA `(.L_x_101) ;  /* 0x0000004c00208947 */ /* 0x002fea0003800000 */
.L_x_187:
[----:B-1----:R-:W-:-:S07]  /*5c80*/  MOV R0, UR22 ;  /* 0x0000001600007c02 */ /* 0x002fce0008000f00 */
.L_x_102:
[----:B-1----:R-:W-:-:S04]  /*5c90*/  SHF.L.U32 R3, R10, 0x1f, RZ ;  /* 0x0000001f0a037819 */ /* 0x002fc800000006ff */
[----:B------:R1:W3:Y:S03]  /*5ca0*/  SYNCS.PHASECHK.TRANS64.TRYWAIT P0, [R0+URZ+0x118], R3 ;  /* 0x00011803000075a7 */ /* 0x0002e600080011ff */
[----:B---3--:R-:W-:Y:S05]  /*5cb0*/  @!P0 NANOSLEEP.SYNCS 0x989680 ;  /* 0x009896800000895d */ /* 0x008fea0003900000 */
[----:B------:R-:W3:Y:S02]  /*5cc0*/  @!P0 SYNCS.PHASECHK.TRANS64 P0, [R0+URZ+0x118], R3 ;  /* 0x00011803000085a7 */ /* 0x000ee400080010ff */
[----:B--23--:R-:W-:Y:S05]  /*5cd0*/  @P0 EXIT ;  /* 0x000000000000094d */ /* 0x00cfea0003800000 */
[----:B------:R-:W-:Y:S05]  /*5ce0*/  BRA `(.L_x_102) ;  /* 0xfffffffc00e87947 */ /* 0x000fea000383ffff */
.L_x_91:
[----:B------:R-:W-:-:S06]  /*5cf0*/  UISETP.GE.AND UP0, UPT, UR18, 0x4, UPT ;  /* 0x000000041200788c */ /* 0x000fcc000bf06270 */
[----:B------:R-:W-:-:S13]  /*5d00*/  PLOP3.LUT P0, PT, PT, PT, UP0, 0x80, 0x8 ;  /* 0x000000000008781c */ /* 0x000fda0003f0f008 */
[----:B-1----:R-:W-:Y:S05]  /*5d10*/  @!P0 EXIT ;  /* 0x000000000000894d */ /* 0x002fea0003800000 */
[----:B------:R-:W-:Y:S01]  /*5d20*/  BAR.SYNC.DEFER_BLOCKING 0x6, 0xa0 ;  /* 0x0182800000007b1d */ /* 0x000fe20000010000 */
[C---:B------:R-:W-:Y:S01]  /*5d30*/  IMAD.SHL.U32 R4, R164.reuse, 0x40, RZ ;  /* 0x00000040a4047824 */ /* 0x040fe200078e00ff */
[C---:B------:R-:W-:Y:S01]  /*5d40*/  SHF.L.U32 R69, R164.reuse, 0x10, RZ ;  /* 0x00000010a4457819 */ /* 0x040fe200000006ff */
[C---:B------:R-:W-:Y:S01]  /*5d50*/  IMAD.SHL.U32 R163, R164.reuse, 0x8, RZ ;  /* 0x00000008a4a37824 */ /* 0x040fe200078e00ff */
[----:B------:R-:W-:Y:S01]  /*5d60*/  LOP3.LUT R166, R164, 0x60, RZ, 0xc0, !PT ;  /* 0x00000060a4a67812 */ /* 0x000fe200078ec0ff */
[----:B------:R-:W-:Y:S01]  /*5d70*/  HFMA2 R162, -RZ, RZ, 0, 0 ;  /* 0x00000000ffa27431 */ /* 0x000fe200000001ff */
[----:B------:R-:W-:Y:S01]  /*5d80*/  UMOV UR50, 0x400 ;  /* 0x0000040000327882 */ /* 0x000fe20000000000 */
[----:B------:R-:W1:Y:S01]  /*5d90*/  LDCU.64 UR4, c[0x0][0x990] ;  /* 0x00013200ff0477ac */ /* 0x000e620008000a00 */
[----:B------:R-:W2:Y:S01]  /*5da0*/  LDC.64 R154, c[0x0][0x9b0] ;  /* 0x00026c00ff9a7b82 */ /* 0x000ea20000000a00 */
[----:B------:R-:W-:Y:S01]  /*5db0*/  LOP3.LUT R6, R4, 0x180, RZ, 0xc0, !PT ;  /* 0x0000018004067812 */ /* 0x000fe200078ec0ff */
[----:B------:R-:W-:Y:S01]  /*5dc0*/  IMAD.MOV.U32 R68, RZ, RZ, RZ ;  /* 0x000000ffff447224 */ /* 0x000fe200078e00ff */
[----:B------:R-:W-:Y:S01]  /*5dd0*/  ULEA UR50, UR45, UR50, 0x18 ;  /* 0x000000322d327291 */ /* 0x000fe2000f8ec0ff */
[----:B------:R-:W-:-:S02]  /*5de0*/  LOP3.LUT R165, R164, 0x2, RZ, 0xc0, !PT ;  /* 0x00000002a4a57812 */ /* 0x000fc400078ec0ff */
[----:B------:R-:W-:Y:S02]  /*5df0*/  CS2R R160, SRZ ;  /* 0x0000000000a07805 */ /* 0x000fe4000001ff00 */
[----:B------:R-:W-:Y:S01]  /*5e00*/  LOP3.LUT R163, R6, 0x30, R163, 0xf8, !PT ;  /* 0x0000003006a37812 */ /* 0x000fe200078ef8a3 */
[----:B------:R-:W-:Y:S01]  /*5e10*/  IMAD.MOV.U32 R135, RZ, RZ, RZ ;  /* 0x000000ffff877224 */ /* 0x000fe200078e00ff */
[----:B------:R-:W3:Y:S01]  /*5e20*/  LDC.64 R152, c[0x0][0x9a8] ;  /* 0x00026a00ff987b82 */ /* 0x000ee20000000a00 */
[----:B------:R-:W-:Y:S01]  /*5e30*/  LOP3.LUT R164, R164, 0x4, RZ, 0xc0, !PT ;  /* 0x00000004a4a47812 */ /* 0x000fe200078ec0ff */
[----:B------:R-:W-:Y:S01]  /*5e40*/  IMAD.MOV R179, RZ, RZ, -R165 ;  /* 0x000000ffffb37224 */ /* 0x000fe200078e0aa5 */
[----:B------:R-:W-:Y:S01]  /*5e50*/  LOP3.LUT R163, R163, 0x1e40, R4, 0xf8, !PT ;  /* 0x00001e40a3a37812 */ /* 0x000fe200078ef804 */
[----:B------:R-:W4:Y:S01]  /*5e60*/  LDCU UR61, c[0x0][0x370] ;  /* 0x00006e00ff3d77ac */ /* 0x000f220008000800 */
[----:B------:R-:W-:Y:S01]  /*5e70*/  LOP3.LUT R69, R69, 0x600000, RZ, 0xc0, !PT ;  /* 0x0060000045457812 */ /* 0x000fe200078ec0ff */
[----:B------:R-:W-:Y:S01]  /*5e80*/  IMAD.MOV R178, RZ, RZ, -R164 ;  /* 0x000000ffffb27224 */ /* 0x000fe200078e0aa4 */
[----:B------:R-:W-:Y:S01]  /*5e90*/  IADD3 R181, PT, PT, R163, UR50, RZ ;  /* 0x00000032a3b57c10 */ /* 0x000fe2000fffe0ff */
[----:B------:R-:W4:Y:S01]  /*5ea0*/  LDS R2, [UR50+0x180] ;  /* 0x00018032ff027984 */ /* 0x000f220008000800 */
[----:B-1----:R-:W-:Y:S01]  /*5eb0*/  IMAD.U32 R170, RZ, RZ, UR4 ;  /* 0x00000004ffaa7e24 */ /* 0x002fe2000f8e00ff */
[----:B------:R-:W-:Y:S01]  /*5ec0*/  IADD3 R180, PT, PT, -R164, 0x2, RZ ;  /* 0x00000002a4b47810 */ /* 0x000fe20007ffe1ff */
[----:B------:R-:W-:Y:S01]  /*5ed0*/  IMAD.U32 R169, RZ, RZ, UR5 ;  /* 0x00000005ffa97e24 */ /* 0x000fe2000f8e00ff */
[----:B------:R-:W1:Y:S01]  /*5ee0*/  LDCU.128 UR4, c[0x0][0xb80] ;  /* 0x00017000ff0477ac */ /* 0x000e620008000c00 */
[----:B------:R-:W-:Y:S01]  /*5ef0*/  VIADD R181, R181, 0x200 ;  /* 0x00000200b5b57836 */ /* 0x000fe20000000000 */
[----:B------:R-:W2:Y:S01]  /*5f00*/  LDCU UR48, c[0x0][0xc0c] ;  /* 0x00018180ff3077ac */ /* 0x000ea20008000800 */
[----:B------:R-:W2:Y:S01]  /*5f10*/  LDCU UR38, c[0x0][0xc30] ;  /* 0x00018600ff2677ac */ /* 0x000ea20008000800 */
[----:B------:R-:W2:Y:S01]  /*5f20*/  LDCU.64 UR54, c[0x0][0x988] ;  /* 0x00013100ff3677ac */ /* 0x000ea20008000a00 */
[----:B------:R-:W2:Y:S01]  /*5f30*/  LDCU.64 UR46, c[0x0][0xc28] ;  /* 0x00018500ff2e77ac */ /* 0x000ea20008000a00 */
[----:B-1----:R-:W-:Y:S01]  /*5f40*/  IMAD.U32 R174, RZ, RZ, UR4 ;  /* 0x00000004ffae7e24 */ /* 0x002fe2000f8e00ff */
[----:B------:R-:W-:Y:S01]  /*5f50*/  MOV R172, UR6 ;  /* 0x0000000600ac7c02 */ /* 0x000fe20008000f00 */
[----:B------:R-:W-:Y:S01]  /*5f60*/  UIADD3 UR4, UPT, UPT, UR50, 0x4200, URZ ;  /* 0x0000420032047890 */ /* 0x000fe2000fffe0ff */
[----:B------:R-:W-:Y:S01]  /*5f70*/  IMAD.U32 R173, RZ, RZ, UR5 ;  /* 0x00000005ffad7e24 */ /* 0x000fe2000f8e00ff */
[----:B------:R-:W1:Y:S01]  /*5f80*/  LDCU.128 UR56, c[0x0][0xc10] ;  /* 0x00018200ff3877ac */ /* 0x000e620008000c00 */
[----:B------:R-:W-:-:S03]  /*5f90*/  IMAD.U32 R171, RZ, RZ, UR7 ;  /* 0x00000007ffab7e24 */ /* 0x000fc6000f8e00ff */
[----:B------:R-:W-:Y:S01]  /*5fa0*/  MOV R182, UR4 ;  /* 0x0000000400b67c02 */ /* 0x000fe20008000f00 */
[----:B------:R-:W1:Y:S01]  /*5fb0*/  LDCU UR60, c[0x0][0x374] ;  /* 0x00006e80ff3c77ac */ /* 0x000e620008000800 */
[----:B------:R-:W-:Y:S01]  /*5fc0*/  UIADD3 UR63, UPT, UPT, UR50, 0x200, URZ ;  /* 0x00000200323f7890 */ /* 0x000fe2000fffe0ff */
[C---:B----4-:R-:W-:Y:S01]  /*5fd0*/  VIADD R3, R2.reuse, 0x80 ;  /* 0x0000008002037836 */ /* 0x050fe20000000000 */
[----:B------:R-:W-:-:S04]  /*5fe0*/  LOP3.LUT R2, R2, 0xffff, RZ, 0xc0, !PT ;  /* 0x0000ffff02027812 */ /* 0x000fc800078ec0ff */
[----:B------:R-:W-:-:S05]  /*5ff0*/  LOP3.LUT R3, R3, 0xffff, RZ, 0xc0, !PT ;  /* 0x0000ffff03037812 */ /* 0x000fca00078ec0ff */
[----:B-123--:R4:W-:Y:S02]  /*6000*/  STL.64 [R1], R2 ;  /* 0x0000000201007387 */ /* 0x00e9e40000100a00 */
.L_x_129:
[----:B----4-:R-:W-:Y:S04]  /*6010*/  SHF.L.U32 R3, R161, 0x1f, RZ ;  /* 0x0000001fa1037819 */ /* 0x010fe800000006ff */
[----:B-1----:R-:W1:Y:S02]  /*6020*/  SYNCS.PHASECHK.TRANS64.TRYWAIT P0, [UR50+0x130], R3 ;  /* 0x00013003ff0075a7 */ /* 0x002e640008001132 */
[----:B-1----:R-:W-:Y:S05]  /*6030*/  @!P0 BRA `(.L_x_103) ;  /* 0x0000004800488947 */ /* 0x002fea0003800000 */
.L_x_189:
[----:B------:R-:W-:Y:S01]  /*6040*/  LEA R2, R68, UR49, 0x2 ;  /* 0x0000003144027c11 */ /* 0x000fe2000f8e10ff */
        /* <DEDUP_REMOVED lines=9> */
[----:B------:R-:W-:Y:S09]  /*60e0*/  UPRMT UR4, URZ, 0x654, UR4 ;  /* 0x00000654ff047896 */ /* 0x000ff20008000004 */
[----:B---3--:R-:W-:Y:S01]  /*60f0*/  SYNCS.ARRIVE.TRANS64.RED.A1T0 RZ, [UR4], RZ ;  /* 0x000000ffffff79a7 */ /* 0x008fe20008100404 */
[----:B------:R-:W5:Y:S01]  /*6100*/  LDL R2, [R2] ;  /* 0x0000000002027983 */ /* 0x000f620000100800 */
[----:B--2---:R-:W-:Y:S11]  /*6110*/  LOP3.LUT P0, RZ, R6, 0x1, RZ, 0xc0, !PT ;  /* 0x0000000106ff7812 */ /* 0x004ff6000780c0ff */
[----:B------:R-:W-:Y:S02]  /*6120*/  @!UPT UIADD3 URZ, UPT, UPT, URZ, URZ, URZ ;  /* 0x000000fffffff290 */ /* 0x000fe4000fffe0ff */
[----:B------:R-:W-:Y:S01]  /*6130*/  VOTEU.ANY UP1, P0 ;  /* 0x0000000000ff7886 */ /* 0x000fe20000020100 */
[----:B------:R-:W-:Y:S01]  /*6140*/  PLOP3.LUT P0, PT, PT, PT, UP1, 0x80, 0x8 ;  /* 0x000000000008781c */ /* 0x000fe20003f0f018 */
[----:B------:R-:W-:Y:S11]  /*6150*/  UP2UR UR53, UPR, URZ, 0x2 ;  /* 0x00000002ff357883 */ /* 0x000ff60008000000 */
[----:B------:R-:W-:Y:S01]  /*6160*/  @!UPT UIADD3 URZ, UPT, UPT, URZ, URZ, URZ ;  /* 0x000000fffffff290 */ /* 0x000fe2000fffe0ff */
[----:B-1----:R-:W-:Y:S02]  /*6170*/  @P0 MOV R3, R4 ;  /* 0x0000000400030202 */ /* 0x002fe40000000f00 */
[----:B------:R-:W-:Y:S02]  /*6180*/  @P0 LOP3.LUT R0, R5, 0xffff, RZ, 0xc0, !PT ;  /* 0x0000ffff05000812 */ /* 0x000fe400078ec0ff */
[----:B------:R-:W-:Y:S02]  /*6190*/  @P0 R2UR UR5, R3 ;  /* 0x00000000030502ca */ /* 0x000fe400000e0000 */
[----:B------:R-:W-:Y:S11]  /*61a0*/  @P0 R2UR UR4, R0 ;  /* 0x00000000000402ca */ /* 0x000ff600000e0000 */
[----:B------:R-:W-:Y:S02]  /*61b0*/  @UP1 UMOV UR37, UR5 ;  /* 0x0000000500251c82 */ /* 0x000fe40008000000 */
[----:B------:R-:W-:Y:S01]  /*61c0*/  @UP1 UMOV UR36, UR4 ;  /* 0x0000000400241c82 */ /* 0x000fe20008000000 */
[----:B------:R-:W-:Y:S05]  /*61d0*/  BRA.U !UP0, `(.L_x_104) ;  /* 0x0000000108cc7547 */ /* 0x000fea000b800000 */
[----:B------:R-:W1:Y:S01]  /*61e0*/  LDCU UR9, c[0x0][0xc20] ;  /* 0x00018400ff0977ac */ /* 0x000e620008000800 */
[----:B------:R-:W-:Y:S02]  /*61f0*/  UIMAD.WIDE.U32 UR4, UR60, UR59, URZ ;  /* 0x0000003b3c0472a5 */ /* 0x000fe4000f8e00ff */
[----:B------:R-:W-:Y:S02]  /*6200*/  UIMAD.WIDE.U32 UR6, UR61, UR56, URZ ;  /* 0x000000383d0672a5 */ /* 0x000fe4000f8e00ff */
[----:B------:R-:W-:Y:S02]  /*6210*/  UIMAD.WIDE.U32 UR10, UR36, UR59, URZ ;  /* 0x0000003b240a72a5 */ /* 0x000fe4000f8e00ff */
[----:B------:R-:W-:Y:S02]  /*6220*/  UISETP.NE.AND UP0, UPT, UR58, 0x1, UPT ;  /* 0x000000013a00788c */ /* 0x000fe4000bf05270 */
[----:B------:R-:W-:Y:S02]  /*6230*/  UISETP.NE.AND UP1, UPT, UR48, 0x1, UPT ;  /* 0x000000013000788c */ /* 0x000fe4000bf25270 */
[----:B------:R-:W-:Y:S02]  /*6240*/  UISETP.NE.AND UP2, UPT, UR39, 0x1, UPT ;  /* 0x000000012700788c */ /* 0x000fe4000bf45270 */
[----:B------:R-:W-:Y:S01]  /*6250*/  UIMAD.WIDE.U32 UR12, UR37, UR56, URZ ;  /* 0x00000038250c72a5 */ /* 0x000fe2000f8e00ff */
[----:B------:R-:W-:Y:S01]  /*6260*/  UMOV UR4, UR5 ;  /* 0x0000000500047c82 */ /* 0x000fe20008000000 */
[----:B------:R-:W-:Y:S01]  /*6270*/  UMOV UR6, UR11 ;  /* 0x0000000b00067c82 */ /* 0x000fe20008000000 */
[----:B-1----:R-:W-:Y:S03]  /*6280*/  USHF.R.U32.HI UR8, URZ, UR9, UR4 ;  /* 0x00000009ff087299 */ /* 0x002fe60008011604 */
[----:B------:R-:W-:Y:S02]  /*6290*/  UMOV UR4, UR7 ;  /* 0x0000000700047c82 */ /* 0x000fe40008000000 */
[----:B------:R-:W-:Y:S02]  /*62a0*/  USHF.R.U32.HI UR5, URZ, UR57, UR4 ;  /* 0x00000039ff057299 */ /* 0x000fe40008011604 */
[----:B------:R-:W-:Y:S02]  /*62b0*/  USEL UR4, UR60, UR8, !UP0 ;  /* 0x000000083c047287 */ /* 0x000fe4000c000000 */
[----:B------:R-:W-:Y:S02]  /*62c0*/  USHF.R.U32.HI UR8, URZ, UR9, UR6 ;  /* 0x00000009ff087299 */ /* 0x000fe40008011606 */
[----:B------:R-:W-:Y:S02]  /*62d0*/  UIMAD.WIDE.U32 UR6, UR4, UR46, URZ ;  /* 0x0000002e040672a5 */ /* 0x000fe4000f8e00ff */
[----:B------:R-:W-:Y:S02]  /*62e0*/  USEL UR9, UR61, UR5, !UP1 ;  /* 0x000000053d097287 */ /* 0x000fe4000c800000 */
[----:B------:R-:W-:Y:S02]  /*62f0*/  USEL UR8, UR36, UR8, !UP0 ;  /* 0x0000000824087287 */ /* 0x000fe4000c000000 */
[----:B------:R-:W-:Y:S01]  /*6300*/  UIMAD.WIDE.U32 UR10, UR9, UR46, URZ ;  /* 0x0000002e090a72a5 */ /* 0x000fe2000f8e00ff */
[----:B------:R-:W-:Y:S01]  /*6310*/  UMOV UR6, UR7 ;  /* 0x0000000700067c82 */ /* 0x000fe20008000000 */
[----:B------:R-:W-:Y:S01]  /*6320*/  UMOV UR5, UR13 ;  /* 0x0000000d00057c82 */ /* 0x000fe20008000000 */
[----:B------:R-:W-:Y:S02]  /*6330*/  @UP2 USHF.R.U32.HI UR4, URZ, UR47, UR6 ;  /* 0x0000002fff042299 */ /* 0x000fe40008011606 */
[----:B------:R-:W-:Y:S02]  /*6340*/  USHF.R.U32.HI UR5, URZ, UR57, UR5 ;  /* 0x00000039ff057299 */ /* 0x000fe40008011605 */
[----:B------:R-:W-:Y:S02]  /*6350*/  UIMAD UR4, UR39, UR4, URZ ;  /* 0x00000004270472a4 */ /* 0x000fe4000f8e02ff */
[----:B------:R-:W-:Y:S02]  /*6360*/  USEL UR5, UR37, UR5, !UP1 ;  /* 0x0000000525057287 */ /* 0x000fe4000c800000 */
[----:B------:R-:W-:Y:S01]  /*6370*/  UISETP.GE.AND UP0, UPT, UR8, UR4, UPT ;  /* 0x000000040800728c */ /* 0x000fe2000bf06270 */
[----:B------:R-:W-:Y:S01]  /*6380*/  UMOV UR6, UR11 ;  /* 0x0000000b00067c82 */ /* 0x000fe20008000000 */
[----:B------:R-:W-:Y:S02]  /*6390*/  UIMAD.WIDE.U32 UR10, UR8, UR46, URZ ;  /* 0x0000002e080a72a5 */ /* 0x000fe4000f8e00ff */
[----:B------:R-:W-:Y:S04]  /*63a0*/  @UP2 USHF.R.U32.HI UR9, URZ, UR47, UR6 ;  /* 0x0000002fff092299 */ /* 0x000fe80008011606 */
[----:B------:R-:W-:Y:S01]  /*63b0*/  UIMAD UR6, UR39, UR9, URZ ;  /* 0x00000009270672a4 */ /* 0x000fe2000f8e02ff */
[----:B------:R-:W-:Y:S03]  /*63c0*/  UMOV UR4, UR11 ;  /* 0x0000000b00047c82 */ /* 0x000fe60008000000 */
[----:B------:R-:W-:Y:S02]  /*63d0*/  UISETP.GE.OR UP0, UPT, UR5, UR6, UP0 ;  /* 0x000000060500728c */ /* 0x000fe40008706670 */
[----:B------:R-:W-:Y:S02]  /*63e0*/  USHF.R.U32.HI UR4, URZ, UR47, UR4 ;  /* 0x0000002fff047299 */ /* 0x000fe40008011604 */
[----:B------:R-:W-:Y:S02]  /*63f0*/  UIMAD.WIDE.U32 UR6, UR5, UR46, URZ ;  /* 0x0000002e050672a5 */ /* 0x000fe4000f8e00ff */
[----:B------:R-:W-:Y:S02]  /*6400*/  USEL UR11, UR8, UR4, !UP2 ;  /* 0x00000004080b7287 */ /* 0x000fe4000d000000 */
[----:B------:R-:W-:Y:S02]  /*6410*/  UIADD3 UR6, UPT, UPT, -UR5, URZ, URZ ;  /* 0x000000ff05067290 */ /* 0x000fe4000fffe1ff */
[----:B------:R-:W-:Y:S02]  /*6420*/  UIADD3 UR10, UPT, UPT, -UR11, URZ, URZ ;  /* 0x000000ff0b0a7290 */ /* 0x000fe4000fffe1ff */
[----:B------:R-:W-:Y:S02]  /*6430*/  UIMAD UR6, UR48, UR6, UR37 ;  /* 0x00000006300672a4 */ /* 0x000fe4000f8e0225 */
[----:B------:R-:W-:Y:S01]  /*6440*/  UIMAD UR10, UR39, UR10, UR8 ;  /* 0x0000000a270a72a4 */ /* 0x000fe2000f8e0208 */
[----:B------:R-:W-:Y:S01]  /*6450*/  @!UP0 UMOV UR4, UR7 ;  /* 0x0000000700048c82 */ /* 0x000fe20008000000 */
[----:B------:R-:W-:Y:S02]  /*6460*/  UIADD3 UR7, UPT, UPT, -UR8, URZ, URZ ;  /* 0x000000ff08077290 */ /* 0x000fe4000fffe1ff */
[----:B------:R-:W-:Y:S04]  /*6470*/  @!UP0 USHF.R.U32.HI UR4, URZ, UR47, UR4 ;  /* 0x0000002fff048299 */ /* 0x000fe80008011604 */
[----:B------:R-:W-:Y:S04]  /*6480*/  @!UP0 USEL UR4, UR5, UR4, !UP2 ;  /* 0x0000000405048287 */ /* 0x000fe8000d000000 */
[----:B------:R-:W-:Y:S02]  /*6490*/  @!UP0 UIMAD UR9, UR9, UR10, UR4 ;  /* 0x0000000a090982a4 */ /* 0x000fe4000f8e0204 */
[----:B------:R-:W-:Y:S02]  /*64a0*/  @!UP0 UIADD3 UR10, UPT, UPT, UR11, -UR4, URZ ;  /* 0x800000040b0a8290 */ /* 0x000fe4000fffe0ff */
[----:B------:R-:W-:Y:S02]  /*64b0*/  UIMAD UR4, UR58, UR7, UR36 ;  /* 0x000000073a0472a4 */ /* 0x000fe4000f8e0224 */
[----:B------:R-:W-:Y:S03]  /*64c0*/  @!UP0 UIMAD UR8, UR10, UR39, UR5 ;  /* 0x000000270a0882a4 */ /* 0x000fe6000f8e0205 */
[----:B------:R-:W-:Y:S02]  /*64d0*/  @!UP0 UMOV UR5, UR9 ;  /* 0x0000000900058c82 */ /* 0x000fe40008000000 */
[----:B------:R-:W-:Y:S02]  /*64e0*/  UIMAD UR37, UR5, UR48, UR6 ;  /* 0x00000030052572a4 */ /* 0x000fe4000f8e0206 */
[----:B------:R-:W-:Y:S11]  /*64f0*/  UIMAD UR36, UR8, UR58, UR4 ;  /* 0x0000003a082472a4 */ /* 0x000ff6000f8e0204 */
[----:B------:R-:W-:Y:S01]  /*6500*/  @!UPT UIADD3 URZ, UPT, UPT, URZ, URZ, URZ ;  /* 0x000000fffffff290 */ /* 0x000fe2000fffe0ff */
.L_x_104:
[----:B------:R-:W-:Y:S01]  /*6510*/  UISETP.NE.AND UP0, UPT, UR38, 0x1, UPT ;  /* 0x000000012600788c */ /* 0x000fe2000bf05270 */
[----:B------:R-:W-:Y:S01]  /*6520*/  @P0 SHF.R.U32.HI R4, RZ, 0x10, R5 ;  /* 0x00000010ff040819 */ /* 0x000fe20000011605 */
[----:B------:R-:W-:Y:S03]  /*6530*/  USHF.L.U32 UR41, UR24, 0x7, URZ ;  /* 0x0000000718297899 */ /* 0x000fe600080006ff */
[----:B------:R-:W-:Y:S06]  /*6540*/  @P0 R2UR UR62, R4 ;  /* 0x00000000043e02ca */ /* 0x000fec00000e0000 */
[----:B------:R-:W1:Y:S01]  /*6550*/  @!UP0 LDCU.128 UR12, c[0x0][0xc10] ;  /* 0x00018200ff0c87ac */ /* 0x000e620008000c00 */
[----:B------:R-:W2:Y:S01]  /*6560*/  @!UP0 LDCU UR5, c[0x0][0xc0c] ;  /* 0x00018180ff0587ac */ /* 0x000ea20008000800 */
[----:B------:R-:W3:Y:S01]  /*6570*/  @!UP0 LDCU UR10, c[0x0][0xc20] ;  /* 0x00018400ff0a87ac */ /* 0x000ee20008000800 */
[----:B-1----:R-:W-:Y:S02]  /*6580*/  UIMAD.WIDE.U32 UR8, UR37, UR12, URZ ;  /* 0x0000000c250872a5 */ /* 0x002fe4000f8e00ff */
[----:B------:R-:W-:Y:S02]  /*6590*/  UIMAD.WIDE.U32 UR6, UR36, UR15, URZ ;  /* 0x0000000f240672a5 */ /* 0x000fe4000f8e00ff */
[----:B------:R-:W-:Y:S03]  /*65a0*/  @!UP0 UISETP.NE.AND UP1, UPT, UR14, 0x1, UPT ;  /* 0x000000010e00888c */ /* 0x000fe6000bf25270 */
[----:B------:R-:W-:Y:S01]  /*65b0*/  @!UP0 UMOV UR4, UR9 ;  /* 0x0000000900048c82 */ /* 0x000fe20008000000 */
[----:B--2---:R-:W-:Y:S02]  /*65c0*/  @!UP0 UISETP.NE.AND UP2, UPT, UR5, 0x1, UPT ;  /* 0x000000010500888c */ /* 0x004fe4000bf45270 */
[----:B------:R-:W-:Y:S01]  /*65d0*/  @!UP0 USHF.R.U32.HI UR4, URZ, UR13, UR4 ;  /* 0x0000000dff048299 */ /* 0x000fe20008011604 */
[----:B------:R-:W-:Y:S02]  /*65e0*/  @!UP0 UMOV UR6, UR7 ;  /* 0x0000000700068c82 */ /* 0x000fe40008000000 */
[----:B---3--:R-:W-:Y:S02]  /*65f0*/  @!UP0 USHF.R.U32.HI UR6, URZ, UR10, UR6 ;  /* 0x0000000aff068299 */ /* 0x008fe40008011606 */
[----:B------:R-:W-:Y:S02]  /*6600*/  @!UP0 USEL UR7, UR37, UR4, !UP2 ;  /* 0x0000000425078287 */ /* 0x000fe4000d000000 */
[----:B------:R-:W-:Y:S04]  /*6610*/  @!UP0 USEL UR6, UR36, UR6, !UP1 ;  /* 0x0000000624068287 */ /* 0x000fe8000c800000 */
[----:B------:R-:W-:Y:S02]  /*6620*/  @!UP0 UIADD3 UR4, UPT, UPT, -UR7, UR6, URZ ;  /* 0x0000000607048290 */ /* 0x000fe4000fffe1ff */
[----:B------:R-:W-:Y:S02]  /*6630*/  @!UP0 UIADD3 UR6, UPT, UPT, UR7, -UR6, URZ ;  /* 0x8000000607068290 */ /* 0x000fe4000fffe0ff */
[----:B------:R-:W-:Y:S02]  /*6640*/  @!UP0 UIMAD UR37, UR4, UR5, UR37 ;  /* 0x00000005042582a4 */ /* 0x000fe4000f8e0225 */
[----:B------:R-:W-:Y:S02]  /*6650*/  @!UP0 UIMAD UR36, UR6, UR14, UR36 ;  /* 0x0000000e062482a4 */ /* 0x000fe4000f8e0224 */
[----:B------:R-:W-:Y:S09]  /*6660*/  ULOP3.LUT UP0, URZ, UR63, 0x1b0, URZ, 0xc0, !UPT ;  /* 0x000001b03fff7892 */ /* 0x000ff2000f80c0ff */
[----:B------:R-:W-:Y:S05]  /*6670*/  BRA.U !UP0, `(.L_x_105) ;  /* 0x0000000108407547 */ /* 0x000fea000b800000 */
[----:B------:R-:W1:Y:S01]  /*6680*/  LDCU.64 UR8, c[0x4][0x80] ;  /* 0x01001000ff0877ac */ /* 0x000e620008000a00 */
[----:B------:R-:W-:Y:S01]  /*6690*/  MOV R15, 0x0 ;  /* 0x00000000000f7802 */ /* 0x000fe20000000f00 */
[----:B------:R-:W-:Y:S02]  /*66a0*/  HFMA2 R12, -RZ, RZ, 0, 5.9604644775390625e-08 ;  /* 0x00000001ff0c7431 */ /* 0x000fe400000001ff */
[----:B------:R-:W-:Y:S02]  /*66b0*/  IMAD.MOV.U32 R8, RZ, RZ, 0x70 ;  /* 0x00000070ff087424 */ /* 0x000fe400078e00ff */
[----:B------:R-:W-:Y:S01]  /*66c0*/  IMAD.MOV.U32 R13, RZ, RZ, RZ ;  /* 0x000000ffff0d7224 */ /* 0x000fe200078e00ff */
[----:B------:R-:W2:Y:S01]  /*66d0*/  LDCU.64 UR6, c[0x4][0x88] ;  /* 0x01001100ff0677ac */ /* 0x000ea20008000a00 */
[----:B------:R-:W3:Y:S01]  /*66e0*/  LDC.64 R14, c[0x4][R15] ;  /* 0x010000000f0e7b82 */ /* 0x000ee20000000a00 */
[----:B------:R-:W4:Y:S01]  /*66f0*/  LDCU.64 UR4, c[0x4][0x8] ;  /* 0x01000100ff0477ac */ /* 0x000f220008000a00 */
[----:B-1----:R-:W-:Y:S01]  /*6700*/  MOV R5, UR9 ;  /* 0x0000000900057c02 */ /* 0x002fe20008000f00 */
[----:B------:R-:W-:Y:S01]  /*6710*/  IMAD.U32 R4, RZ, RZ, UR8 ;  /* 0x00000008ff047e24 */ /* 0x000fe2000f8e00ff */
[----:B--2---:R-:W-:Y:S01]  /*6720*/  MOV R7, UR7 ;  /* 0x0000000700077c02 */ /* 0x004fe20008000f00 */
[----:B------:R-:W-:Y:S01]  /*6730*/  IMAD.U32 R6, RZ, RZ, UR6 ;  /* 0x00000006ff067e24 */ /* 0x000fe2000f8e00ff */
[----:B----4-:R-:W-:Y:S01]  /*6740*/  MOV R11, UR5 ;  /* 0x00000005000b7c02 */ /* 0x010fe20008000f00 */
[----:B------:R-:W-:Y:S02]  /*6750*/  IMAD.U32 R10, RZ, RZ, UR4 ;  /* 0x00000004ff0a7e24 */ /* 0x000fe4000f8e00ff */
[----:B------:R-:W-:Y:S07]  /*6760*/  LEPC R20, `(.L_x_105) ;  /* 0x000000001014794e */ /* 0x000fee0000000000 */
[----:B---3-5:R-:W-:Y:S05]  /*6770*/  CALL.ABS.NOINC R14 ;  /* 0x000000000e007343 */ /* 0x028fea0003c00000 */
.L_x_105:
[----:B------:R-:W-:Y:S01]  /*6780*/  LOP3.LUT P0, RZ, R182, 0x1b0, RZ, 0xc0, !PT ;  /* 0x000001b0b6ff7812 */ /* 0x000fe2000780c0ff */
[----:B------:R-:W-:Y:S11]  /*6790*/  BSSY.RECONVERGENT B6, `(.L_x_106) ;  /* 0x0000013000067945 */ /* 0x000ff60003800200 */
[----:B------:R-:W-:Y:S01]  /*67a0*/  @!UPT UIADD3 URZ, UPT, UPT, URZ, URZ, URZ ;  /* 0x000000fffffff290 */ /* 0x000fe2000fffe0ff */
[----:B------:R-:W-:Y:S05]  /*67b0*/  @!P0 BRA `(.L_x_107) ;  /* 0x0000000000408947 */ /* 0x000fea0003800000 */
        /* <DEDUP_REMOVED lines=16> */
.L_x_107:
[----:B------:R-:W-:Y:S05]  /*68c0*/  BSYNC.RECONVERGENT B6 ;  /* 0x0000000000067941 */ /* 0x000fea0003800200 */
.L_x_106:
[----:B------:R-:W-:Y:S02]  /*68d0*/  R2UR UR6, R177 ;  /* 0x00000000b10672ca */ /* 0x000fe400000e0000 */
[----:B------:R-:W-:Y:S02]  /*68e0*/  R2UR UR5, R170 ;  /* 0x00000000aa0572ca */ /* 0x000fe400000e0000 */
[----:B------:R-:W-:Y:S02]  /*68f0*/  R2UR UR4, R169 ;  /* 0x00000000a90472ca */ /* 0x000fe400000e0000 */
[----:B------:R-:W-:Y:S02]  /*6900*/  ISETP.NE.U32.AND P4, PT, R154, RZ, PT ;  /* 0x000000ff9a00720c */ /* 0x000fe40003f85070 */
[----:B------:R-:W-:Y:S02]  /*6910*/  ISETP.NE.U32.AND P2, PT, RZ, UR54, PT ;  /* 0x00000036ff007c0c */ /* 0x000fe4000bf45070 */
[----:B------:R-:W-:Y:S02]  /*6920*/  ISETP.NE.AND.EX P4, PT, R155, RZ, PT, P4 ;  /* 0x000000ff9b00720c */ /* 0x000fe40003f85340 */
[----:B------:R-:W-:Y:S01]  /*6930*/  ISETP.NE.AND.EX P2, PT, RZ, UR55, PT, P2 ;  /* 0x00000037ff007c0c */ /* 0x000fe2000bf45320 */
[----:B------:R-:W-:Y:S02]  /*6940*/  UISETP.NE.AND UP2, UPT, UR6, URZ, UPT ;  /* 0x000000ff0600728c */ /* 0x000fe4000bf45270 */
[----:B------:R-:W-:Y:S04]  /*6950*/  UISETP.NE.U32.AND UP0, UPT, UR5, URZ, UPT ;  /* 0x000000ff0500728c */ /* 0x000fe8000bf05070 */
[----:B------:R-:W-:Y:S01]  /*6960*/  UISETP.NE.AND.EX UP1, UPT, UR4, URZ, UPT, UP0 ;  /* 0x000000ff0400728c */ /* 0x000fe2000bf25300 */
[----:B------:R-:W-:Y:S01]  /*6970*/  PLOP3.LUT P1, PT, PT, PT, UP2, 0x80, 0x8 ;  /* 0x000000000008781c */ /* 0x000fe20003f2f028 */
[----:B------:R-:W-:Y:S03]  /*6980*/  UPLOP3.LUT UP0, UPT, UPT, UPT, UPT, 0x40, 0x4 ;  /* 0x000000000004789c */ /* 0x000fe60003f0e870 */
[----:B------:R-:W-:Y:S06]  /*6990*/  @UP2 UPLOP3.LUT UP0, UPT, UPT, UPT, UP1, 0x80, 0x8 ;  /* 0x000000000008289c */ /* 0x000fec0003f0f010 */
[----:B------:R-:W-:Y:S01]  /*69a0*/  PLOP3.LUT P0, PT, PT, PT, UP0, 0x80, 0x8 ;  /* 0x000000000008781c */ /* 0x000fe20003f0f008 */
[----:B------:R-:W-:Y:S01]  /*69b0*/  @!UPT UIADD3 URZ, UPT, UPT, URZ, URZ, URZ ;  /* 0x000000fffffff290 */ /* 0x000fe2000fffe0ff */
[----:B------:R-:W-:Y:S11]  /*69c0*/  BRA.U !UP1, `(.L_x_108) ;  /* 0x0000000109407547 */ /* 0x000ff6000b800000 */
[----:B------:R-:W-:Y:S01]  /*69d0*/  UISETP.NE.U32.AND UP0, UPT, UR54, URZ, UPT ;  /* 0x000000ff3600728c */ /* 0x000fe2000bf05070 */
[----:B------:R-:W-:Y:S01]  /*69e0*/  R2UR UR6, R170 ;  /* 0x00000000aa0672ca */ /* 0x000fe200000e0000 */
[----:B------:R-:W1:Y:S01]  /*69f0*/  LDCU.64 UR8, c[0x0][0x358] ;  /* 0x00006b00ff0877ac */ /* 0x000e620008000a00 */
[----:B------:R-:W-:Y:S02]  /*6a00*/  HFMA2 R167, -RZ, RZ, 0, 5.9604644775390625e-08 ;  /* 0x00000001ffa77431 */ /* 0x000fe400000001ff */
[----:B------:R-:W-:Y:S01]  /*6a10*/  IMAD.MOV.U32 R0, RZ, RZ, 0x1 ;  /* 0x00000001ff007424 */ /* 0x000fe200078e00ff */
[----:B------:R-:W-:Y:S06]  /*6a20*/  UISETP.NE.AND.EX UP0, UPT, UR55, URZ, UPT, UP0 ;  /* 0x000000ff3700728c */ /* 0x000fec000bf05300 */
[----:B------:R-:W-:Y:S05]  /*6a30*/  PLOP3.LUT P3, PT, PT, PT, UP0, 0x80, 0x8 ;  /* 0x000000000008781c */ /* 0x000fea0003f6f008 */
[----:B------:R-:W2:Y:S01]  /*6a40*/  @UP0 LDCU.64 UR4, c[0x0][0x988] ;  /* 0x00013100ff0407ac */ /* 0x000ea20008000a00 */
[----:B------:R-:W-:Y:S07]  /*6a50*/  @UP0 UIMAD UR6, UR52, UR6, URZ ;  /* 0x00000006340602a4 */ /* 0x000fee000f8e02ff */
[----:B------:R-:W-:Y:S01]  /*6a60*/  @!P3 PRMT R167, R0, 0x7610, R167 ;  /* 0x0000761000a7b816 */ /* 0x000fe200000000a7 */
[----:B--2---:R-:W-:Y:S06]  /*6a70*/  @UP0 UIMAD.WIDE UR4, UR6, 0x4, UR4 ;  /* 0x00000004060408a5 */ /* 0x004fec000f8e0204 */
[----:B------:R-:W-:Y:S02]  /*6a80*/  IMAD.U32 R4, RZ, RZ, UR4 ;  /* 0x00000004ff047e24 */ /* 0x000fe4000f8e00ff */
[----:B------:R-:W-:Y:S03]  /*6a90*/  IMAD.U32 R5, RZ, RZ, UR5 ;  /* 0x00000005ff057e24 */ /* 0x000fe6000f8e00ff */
[----:B------:R-:W2:Y:S02]  /*6aa0*/  @!UP0 LDCU UR4, c[0x0][0x980] ;  /* 0x00013000ff0487ac */ /* 0x000ea40008000800 */
[----:B-1---5:R1:W5:Y:S02]  /*6ab0*/  @P3 LDG.E R73, desc[UR8][R4.64] ;  /* 0x0000000804493981 */ /* 0x022364000c1e1900 */
[----:B-12---:R-:W-:Y:S02]  /*6ac0*/  @!P3 MOV R73, UR4 ;  /* 0x000000040049bc02 */ /* 0x006fe40008000f00 */
.L_x_108:
[----:B------:R-:W-:Y:S05]  /*6ad0*/  @!P4 BRA `(.L_x_109) ;  /* 0x000000000024c947 */ /* 0x000fea0003800000 */
[----:B------:R-:W-:Y:S01]  /*6ae0*/  ISETP.NE.U32.AND P3, PT, R152, RZ, PT ;  /* 0x000000ff9800720c */ /* 0x000fe20003f65070 */
[----:B------:R-:W1:Y:S03]  /*6af0*/  LDCU.64 UR4, c[0x0][0x358] ;  /* 0x00006b00ff0477ac */ /* 0x000e660008000a00 */
[----:B------:R-:W-:Y:S11]  /*6b00*/  ISETP.NE.AND.EX P3, PT, R153, RZ, PT, P3 ;  /* 0x000000ff9900720c */ /* 0x000ff60003f65330 */
[----:B------:R-:W-:Y:S02]  /*6b10*/  @!UPT UIADD3 URZ, UPT, UPT, URZ, URZ, URZ ;  /* 0x000000fffffff290 */ /* 0x000fe4000fffe0ff */
[----:B------:R-:W2:Y:S01]  /*6b20*/  @P3 LDC.64 R4, c[0x0][0x9a8] ;  /* 0x00026a00ff043b82 */ /* 0x000ea20000000a00 */
[----:B------:R-:W-:Y:S04]  /*6b30*/  @P3 IMAD R0, R154, UR52, RZ ;  /* 0x000000349a003c24 */ /* 0x000fe8000f8e02ff */
[----:B--2---:R-:W-:Y:S05]  /*6b40*/  @P3 IMAD.WIDE R4, R0, 0x4, R4 ;  /* 0x0000000400043825 */ /* 0x004fea00078e0204 */
[----:B-1---5:R1:W5:Y:S02]  /*6b50*/  @P3 LDG.E R70, desc[UR4][R4.64] ;  /* 0x0000000404463981 */ /* 0x022364000c1e1900 */
[----:B-1----:R-:W2:Y:S02]  /*6b60*/  @!P3 LDC R70, c[0x0][0x9a0] ;  /* 0x00026800ff46bb82 */ /* 0x002ea40000000800 */
.L_x_109:
[----:B-----5:R-:W-:Y:S01]  /*6b70*/  FSETP.NEU.AND P4, PT, R73, RZ, PT ;  /* 0x000000ff4900720b */ /* 0x020fe20003f8d000 */
[----:B------:R-:W1:Y:S01]  /*6b80*/  LDCU.128 UR12, c[0x0][0xb90] ;  /* 0x00017200ff0c77ac */ /* 0x000e620008000c00 */
[----:B------:R-:W-:Y:S01]  /*6b90*/  SEL R6, RZ, 0xffffffff, P2 ;  /* 0xffffffffff067807 */ /* 0x000fe20001000000 */
[----:B------:R-:W-:Y:S01]  /*6ba0*/  BSSY B1, `(.L_x_110) ;  /* 0x0000065000017945 */ /* 0x000fe20003800000 */
[----:B------:R-:W-:Y:S01]  /*6bb0*/  LOP3.LUT P3, RZ, R167, 0xff, RZ, 0xc0, !PT ;  /* 0x000000ffa7ff7812 */ /* 0x000fe2000786c0ff */
[----:B------:R-:W-:Y:S01]  /*6bc0*/  IMAD.MOV.U32 R195, RZ, RZ, 0x1 ;  /* 0x00000001ffc37424 */ /* 0x000fe200078e00ff */
[----:B------:R-:W-:Y:S01]  /*6bd0*/  @P1 SEL R3, RZ, 0xffffffff, P4 ;  /* 0xffffffffff031807 */ /* 0x000fe20002000000 */
[----:B------:R-:W-:Y:S01]  /*6be0*/  IMAD.IADD R71, R69, 0x1, R2 ;  /* 0x0000000145477824 */ /* 0x000fe200078e0202 */
[----:B------:R-:W-:Y:S01]  /*6bf0*/  LEA R0, R160, UR50, 0x3 ;  /* 0x00000032a0007c11 */ /* 0x000fe2000f8e18ff */
[----:B------:R-:W3:Y:S01]  /*6c00*/  LDCU UR11, c[0x0][0xba0] ;  /* 0x00017400ff0b77ac */ /* 0x000ee20008000800 */
[----:B------:R-:W-:Y:S02]  /*6c10*/  @P0 SEL R3, R6, R3, !P3 ;  /* 0x0000000306030207 */ /* 0x000fe40005800000 */
[----:B------:R-:W-:Y:S02]  /*6c20*/  CS2R R150, SRZ ;  /* 0x0000000000967805 */ /* 0x000fe4000001ff00 */
[----:B------:R-:W-:Y:S01]  /*6c30*/  LEA R187, R68, UR50, 0x3 ;  /* 0x0000003244bb7c11 */ /* 0x000fe2000f8e18ff */
[----:B------:R-:W-:Y:S01]  /*6c40*/  USHF.L.U32 UR8, UR51, 0x7, URZ ;  /* 0x0000000733087899 */ /* 0x000fe200080006ff */
[----:B------:R-:W-:Y:S02]  /*6c50*/  @P1 LOP3.LUT R3, R3, 0x1, RZ, 0xc0, !PT ;  /* 0x0000000103031812 */ /* 0x000fe400078ec0ff */
[----:B------:R-:W-:Y:S02]  /*6c60*/  CS2R R148, SRZ ;  /* 0x0000000000947805 */ /* 0x000fe4000001ff00 */
[----:B------:R-:W-:Y:S02]  /*6c70*/  SHF.L.U32 R4, R162, 0x1f, RZ ;  /* 0x0000001fa2047819 */ /* 0x000fe400000006ff */
[----:B------:R-:W-:Y:S02]  /*6c80*/  CS2R R146, SRZ ;  /* 0x0000000000927805 */ /* 0x000fe4000001ff00 */
[----:B------:R-:W-:Y:S01]  /*6c90*/  ISETP.NE.U32.OR P6, PT, R3, 0x1, !P1 ;  /* 0x000000010300780c */ /* 0x000fe20004fc5470 */
[----:B------:R-:W-:Y:S01]  /*6ca0*/  IMAD.U32 R186, RZ, RZ, UR8 ;  /* 0x00000008ffba7e24 */ /* 0x000fe2000f8e00ff */
[----:B------:R-:W-:Y:S02]  /*6cb0*/  R2UR UR4, R173 ;  /* 0x00000000ad0472ca */ /* 0x000fe400000e0000 */
[----:B------:R-:W-:Y:S02]  /*6cc0*/  CS2R R144, SRZ ;  /* 0x0000000000907805 */ /* 0x000fe4000001ff00 */
[----:B------:R-:W-:Y:S02]  /*6cd0*/  R2UR UR6, R172 ;  /* 0x00000000ac0672ca */ /* 0x000fe400000e0000 */
[----:B------:R-:W-:Y:S02]  /*6ce0*/  CS2R R142, SRZ ;  /* 0x00000000008e7805 */ /* 0x000fe4000001ff00 */
[----:B------:R-:W-:Y:S02]  /*6cf0*/  R2UR UR10, R174 ;  /* 0x00000000ae0a72ca */ /* 0x000fe400000e0000 */
[----:B------:R-:W-:Y:S02]  /*6d00*/  CS2R R140, SRZ ;  /* 0x00000000008c7805 */ /* 0x000fe4000001ff00 */
[----:B------:R-:W-:Y:S02]  /*6d10*/  R2UR UR9, R171 ;  /* 0x00000000ab0972ca */ /* 0x000fe400000e0000 */
[----:B------:R-:W-:Y:S02]  /*6d20*/  CS2R R138, SRZ ;  /* 0x00000000008a7805 */ /* 0x000fe4000001ff00 */
[----:B------:R-:W-:Y:S02]  /*6d30*/  PLOP3.LUT P2, PT, PT, PT, UP1, 0x80, 0x8 ;  /* 0x000000000008781c */ /* 0x000fe40003f4f018 */
[----:B------:R-:W-:Y:S02]  /*6d40*/  CS2R R136, SRZ ;  /* 0x0000000000887805 */ /* 0x000fe4000001ff00 */
[----:B------:R-:W-:Y:S02]  /*6d50*/  SEL R3, RZ, 0xffffffff, P4 ;  /* 0xffffffffff037807 */ /* 0x000fe40002000000 */
[----:B------:R-:W-:Y:S01]  /*6d60*/  @P6 SHF.L.U32 R7, R135, 0x1f, RZ ;  /* 0x0000001f87076819 */ /* 0x000fe200000006ff */
[----:B------:R-:W-:Y:S01]  /*6d70*/  UIMAD.WIDE.U32 UR4, UR8, UR4, URZ ;  /* 0x00000004080472a5 */ /* 0x000fe2000f8e00ff */
[----:B------:R-:W-:Y:S02]  /*6d80*/  P2R R156, PR, RZ, 0x40 ;  /* 0x00000040ff9c7803 */ /* 0x000fe40000000000 */
[----:B------:R-:W4:Y:S01]  /*6d90*/  @P6 SYNCS.PHASECHK.TRANS64.TRYWAIT P1, [R0+URZ+0x100], R7 ;  /* 0x00010007000065a7 */ /* 0x000f2200080211ff */
[----:B------:R-:W-:Y:S02]  /*6da0*/  UISETP.NE.AND UP0, UPT, UR10, 0x1, UPT ;  /* 0x000000010a00788c */ /* 0x000fe4000bf05270 */
[----:B------:R-:W-:Y:S01]  /*6db0*/  USHF.R.U32.HI UR5, URZ, UR6, UR5 ;  /* 0x00000006ff057299 */ /* 0x000fe20008011605 */
[----:B------:R-:W-:Y:S03]  /*6dc0*/  @P2 SEL R3, R6, R3, !P3 ;  /* 0x0000000306032207 */ /* 0x000fe60005800000 */
[----:B------:R-:W-:Y:S02]  /*6dd0*/  USEL UR5, UR8, UR5, !UP0 ;  /* 0x0000000508057287 */ /* 0x000fe4000c000000 */
[----:B------:R-:W-:Y:S01]  /*6de0*/  UISETP.NE.AND UP0, UPT, UR9, 0x1, UPT ;  /* 0x000000010900788c */ /* 0x000fe2000bf05270 */
[----:B------:R-:W-:Y:S03]  /*6df0*/  LOP3.LUT R3, R3, 0x1, RZ, 0xc0, !PT ;  /* 0x0000000103037812 */ /* 0x000fe600078ec0ff */
[----:B------:R-:W-:Y:S01]  /*6e00*/  IMAD R5, RZ, RZ, -UR5 ;  /* 0x80000005ff057e24 */ /* 0x000fe2000f8e02ff */
[----:B------:R-:W-:Y:S01]  /*6e10*/  ISETP.NE.U32.AND P5, PT, R3, 0x1, PT ;  /* 0x000000010300780c */ /* 0x000fe20003fa5070 */
[----:B------:R-:W-:Y:S01]  /*6e20*/  IMAD.U32 R185, RZ, RZ, UR5 ;  /* 0x00000005ffb97e24 */ /* 0x000fe2000f8e00ff */
[----:B------:R2:W2:Y:S01]  /*6e30*/  SYNCS.PHASECHK.TRANS64.TRYWAIT P0, [R187+URZ+0x140], R4 ;  /* 0x00014004bb0075a7 */ /* 0x0004a200080011ff */
[----:B-1----:R-:W-:Y:S01]  /*6e40*/  UIMAD.WIDE.U32 UR6, UR5, UR12, URZ ;  /* 0x0000000c050672a5 */ /* 0x002fe2000f8e00ff */
[----:B------:R-:W-:Y:S01]  /*6e50*/  IMAD R186, R5, UR10, R186 ;  /* 0x0000000a05ba7c24 */ /* 0x000fe2000f8e02ba */
[----:B------:R-:W-:Y:S05]  /*6e60*/  P2R R196, PR, RZ, 0x20 ;  /* 0x00000020ffc47803 */ /* 0x000fea0000000000 */
[----:B------:R-:W-:Y:S02]  /*6e70*/  UMOV UR4, UR7 ;  /* 0x0000000700047c82 */ /* 0x000fe40008000000 */
[----:B------:R-:W-:Y:S04]  /*6e80*/  USHF.R.U32.HI UR4, URZ, UR13, UR4 ;  /* 0x0000000dff047299 */ /* 0x000fe80008011604 */
[----:B------:R-:W-:Y:S02]  /*6e90*/  USEL UR4, UR5, UR4, !UP0 ;  /* 0x0000000405047287 */ /* 0x000fe4000c000000 */
[----:B------:R-:W-:Y:S02]  /*6ea0*/  UISETP.NE.AND UP0, UPT, UR14, 0x1, UPT ;  /* 0x000000010e00788c */ /* 0x000fe4000bf05270 */
[----:B------:R-:W-:Y:S02]  /*6eb0*/  UIMAD.WIDE.U32 UR6, UR4, UR15, URZ ;  /* 0x0000000f040672a5 */ /* 0x000fe4000f8e00ff */
[----:B------:R-:W-:Y:S02]  /*6ec0*/  IMAD.U32 R184, RZ, RZ, UR4 ;  /* 0x00000004ffb87e24 */ /* 0x000fe4000f8e00ff */
[----:B------:R-:W-:Y:S01]  /*6ed0*/  IMAD R8, RZ, RZ, -UR4 ;  /* 0x80000004ff087e24 */ /* 0x000fe2000f8e02ff */
[----:B------:R-:W-:Y:S01]  /*6ee0*/  PLOP3.LUT P2, PT, PT, PT, UP0, 0x80, 0x8 ;  /* 0x000000000008781c */ /* 0x000fe20003f4f008 */
[----:B------:R-:W-:Y:S01]  /*6ef0*/  IMAD.U32 R183, RZ, RZ, UR4 ;  /* 0x00000004ffb77e24 */ /* 0x000fe2000f8e00ff */
[----:B------:R-:W-:Y:S01]  /*6f00*/  UMOV UR6, UR7 ;  /* 0x0000000700067c82 */ /* 0x000fe20008000000 */
[----:B------:R-:W-:Y:S01]  /*6f10*/  IMAD R185, R8, UR9, R185 ;  /* 0x0000000908b97c24 */ /* 0x000fe2000f8e02b9 */
[----:B---3--:R-:W-:Y:S06]  /*6f20*/  USHF.R.U32.HI UR6, URZ, UR11, UR6 ;  /* 0x0000000bff067299 */ /* 0x008fec0008011606 */
[----:B------:R-:W-:Y:S05]  /*6f30*/  SEL R184, R184, UR6, !P2 ;  /* 0x00000006b8b87c07 */ /* 0x000fea000d000000 */
[----:B------:R-:W-:Y:S04]  /*6f40*/  IMAD.MOV R6, RZ, RZ, -R184 ;  /* 0x000000ffff067224 */ /* 0x000fe800078e0ab8 */
[----:B------:R-:W-:Y:S01]  /*6f50*/  IMAD R183, R6, UR14, R183 ;  /* 0x0000000e06b77c24 */ /* 0x000fe2000f8e02b7 */
[----:B----4-:R-:W-:Y:S01]  /*6f60*/  @P6 SEL R195, RZ, 0x1, !P1 ;  /* 0x00000001ffc36807 */ /* 0x010fe20004800000 */
[----:B------:R-:W-:Y:S06]  /*6f70*/  @!P6 BRA `(.L_x_111) ;  /* 0x00000000009ce947 */ /* 0x000fec0003800000 */
[----:B------:R-:W-:Y:S01]  /*6f80*/  @P5 IMAD R8, R160, 0x2000, R181 ;  /* 0x00002000a0085824 */ /* 0x000fe200078e02b5 */
[----:B------:R-:W1:Y:S01]  /*6f90*/  S2R R2, SR_CgaCtaId ;  /* 0x0000000000027919 */ /* 0x000e620000008800 */
[----:B------:R-:W-:Y:S01]  /*6fa0*/  ISETP.NE.AND P1, PT, R195, RZ, PT ;  /* 0x000000ffc300720c */ /* 0x000fe20003f25270 */
[----:B------:R-:W-:Y:S01]  /*6fb0*/  BSSY B0, `(.L_x_112) ;  /* 0x0000010000007945 */ /* 0x000fe20003800000 */
[--C-:B------:R-:W-:Y:S01]  /*6fc0*/  @P5 IMAD R7, R165, -0x10, R8.reuse ;  /* 0xfffffff0a5075824 */ /* 0x100fe200078e0208 */
[----:B------:R-:W-:Y:S01]  /*6fd0*/  CS2R R138, SRZ ;  /* 0x00000000008a7805 */ /* 0x000fe2000001ff00 */
[----:B------:R-:W-:Y:S01]  /*6fe0*/  @P5 IMAD R6, R164, -0x10, R8 ;  /* 0xfffffff0a4065824 */ /* 0x000fe200078e0208 */
[----:B------:R-:W-:Y:S01]  /*6ff0*/  CS2R R136, SRZ ;  /* 0x0000000000887805 */ /* 0x000fe2000001ff00 */
[----:B------:R-:W-:Y:S01]  /*7000*/  @P5 IMAD R5, R180, 0x10, R7 ;  /* 0x00000010b4055824 */ /* 0x000fe200078e0207 */
[----:B------:R-:W-:Y:S02]  /*7010*/  CS2R R146, SRZ ;  /* 0x0000000000927805 */ /* 0x000fe4000001ff00 */
[----:B------:R-:W-:Y:S02]  /*7020*/  CS2R R144, SRZ ;  /* 0x0000000000907805 */ /* 0x000fe4000001ff00 */
[----:B------:R-:W-:Y:S02]  /*7030*/  CS2R R142, SRZ ;  /* 0x00000000008e7805 */ /* 0x000fe4000001ff00 */
[----:B------:R-:W-:Y:S02]  /*7040*/  CS2R R140, SRZ ;  /* 0x00000000008c7805 */ /* 0x000fe4000001ff00 */
[----:B------:R-:W-:Y:S02]  /*7050*/  CS2R R150, SRZ ;  /* 0x0000000000967805 */ /* 0x000fe4000001ff00 */
[----:B------:R-:W-:Y:S01]  /*7060*/  CS2R R148, SRZ ;  /* 0x0000000000947805 */ /* 0x000fe2000001ff00 */
[----:B------:R-:W-:Y:S06]  /*7070*/  @P1 BRA `(.L_x_113) ;  /* 0x00000000000c1947 */ /* 0x000fec0003800000 */
[----:B------:R-:W-:Y:S04]  /*7080*/  SHF.L.U32 R3, R135, 0x1f, RZ ;  /* 0x0000001f87037819 */ /* 0x000fe800000006ff */
[----:B------:R-:W3:Y:S02]  /*7090*/  SYNCS.PHASECHK.TRANS64.TRYWAIT P1, [R0+URZ+0x100], R3 ;  /* 0x00010003000075a7 */ /* 0x000ee400080211ff */
[----:B---3--:R-:W-:Y:S05]  /*70a0*/  @!P1 BRA `(.L_x_114) ;  /* 0x0000003800449947 */ /* 0x008fea0003800000 */
.L_x_113:
[----:B------:R-:W-:Y:S05]  /*70b0*/  BSYNC B0 ;  /* 0x0000000000007941 */ /* 0x000fea0003800000 */
.L_x_112:
[----:B------:R-:W-:Y:S01]  /*70c0*/  ISETP.NE.AND P1, PT, R196, RZ, PT ;  /* 0x000000ffc400720c */ /* 0x000fe20003f25270 */
[----:B---3--:R-:W-:Y:S02]  /*70d0*/  VIADD R3, R0, 0x110 ;  /* 0x0000011000037836 */ /* 0x008fe40000000000 */
[----:B------:R-:W-:Y:S03]  /*70e0*/  VIADD R160, R160, 0x1 ;  /* 0x00000001a0a07836 */ /* 0x000fe60000000000 */
[----:B-1----:R-:W-:Y:S07]  /*70f0*/  PRMT R2, R2, 0x654, R3 ;  /* 0x0000065402027816 */ /* 0x002fee0000000003 */
[----:B------:R1:W3:Y:S04]  /*7100*/  @P1 LDS.128 R136, [R8] ;  /* 0x0000000008881984 */ /* 0x0002e80000000c00 */
[----:B------:R1:W4:Y:S04]  /*7110*/  @P1 LDS.128 R144, [R6+0x20] ;  /* 0x0000200006901984 */ /* 0x0003280000000c00 */
[----:B------:R1:W1:Y:S04]  /*7120*/  @P1 LDS.128 R140, [R7+0x10] ;  /* 0x00001000078c1984 */ /* 0x0002680000000c00 */
[----:B------:R1:W1:Y:S01]  /*7130*/  @P1 LDS.128 R148, [R5+0x10] ;  /* 0x0000100005941984 */ /* 0x0002620000000c00 */
[C---:B------:R-:W-:Y:S01]  /*7140*/  ISETP.NE.AND P1, PT, R160.reuse, 0x2, PT ;  /* 0x00000002a000780c */ /* 0x040fe20003f25270 */
[----:B------:R-:W-:Y:S01]  /*7150*/  @!PT LDS RZ, [RZ] ;  /* 0x00000000fffff984 */ /* 0x000fe20000000800 */
[----:B------:R-:W-:Y:S01]  /*7160*/  @!PT LDS RZ, [RZ] ;  /* 0x00000000fffff984 */ /* 0x000fe20000000800 */
[----:B------:R-:W-:Y:S01]  /*7170*/  @!PT LDS RZ, [RZ] ;  /* 0x00000000fffff984 */ /* 0x000fe20000000800 */
[----:B------:R-:W-:Y:S01]  /*7180*/  @!PT LDS RZ, [RZ] ;  /* 0x00000000fffff984 */ /* 0x000fe20000000800 */
[----:B------:R5:W-:Y:S06]  /*7190*/  MEMBAR.ALL.CTA ;  /* 0x0000000000007992 */ /* 0x000bec0000008000 */
[----:B-----5:R-:W5:Y:S01]  /*71a0*/  FENCE.VIEW.ASYNC.S ;  /* 0x00000000000073c6 */ /* 0x020f620000000000 */
[----:B------:R-:W-:Y:S02]  /*71b0*/  SEL R0, RZ, 0x1, P1 ;  /* 0x00000001ff007807 */ /* 0x000fe40000800000 */
[----:B------:R-:W-:Y:S02]  /*71c0*/  SEL R160, R160, RZ, P1 ;  /* 0x000000ffa0a07207 */ /* 0x000fe40000800000 */
[----:B------:R-:W-:Y:S01]  /*71d0*/  LOP3.LUT R135, R135, R0, RZ, 0x3c, !PT ;  /* 0x0000000087877212 */ /* 0x000fe200078e3cff */
[----:B-----5:R1:W-:Y:S06]  /*71e0*/  SYNCS.ARRIVE.TRANS64.RED.A1T0 RZ, [R2+URZ], RZ ;  /* 0x000000ff02ff79a7 */ /* 0x0203ec00081004ff */
.L_x_111:
[----:B------:R-:W-:Y:S05]  /*71f0*/  BSYNC B1 ;  /* 0x0000000000017941 */ /* 0x000fea0003800000 */
.L_x_110:
[----:B------:R-:W-:Y:S04]  /*7200*/  SHF.R.U32.HI R3, RZ, 0x15, R71 ;  /* 0x00000015ff037819 */ /* 0x000fe80000011647 */
[----:B------:R-:W-:Y:S01]  /*7210*/  LOP3.LUT P1, RZ, R3, 0x3, R168, 0x48, !PT ;  /* 0x0000000303ff7812 */ /* 0x000fe200078248a8 */
[----:B------:R-:W-:Y:S01]  /*7220*/  @!UPT UIADD3 URZ, UPT, UPT, URZ, URZ, URZ ;  /* 0x000000fffffff290 */ /* 0x000fe2000fffe0ff */
[----:B--2---:R-:W-:Y:S11]  /*7230*/  @P0 BRA `(.L_x_115) ;  /* 0x0000000000080947 */ /* 0x004ff60003800000 */
[----:B------:R-:W2:Y:S02]  /*7240*/  SYNCS.PHASECHK.TRANS64.TRYWAIT P0, [R187+URZ+0x140], R4 ;  /* 0x00014004bb0075a7 */ /* 0x000ea400080011ff */
[----:B--2---:R-:W-:Y:S05]  /*7250*/  @!P0 BRA `(.L_x_116) ;  /* 0x0000003400ec8947 */ /* 0x004fea0003800000 */
.L_x_115:
[----:B------:R-:W-:Y:S04]  /*7260*/  BSSY.RECONVERGENT B6, `(.L_x_117) ;  /* 0x0000012000067945 */ /* 0x000fe80003800200 */
[----:B------:R-:W-:Y:S05]  /*7270*/  @!P1 BRA `(.L_x_118) ;  /* 0x0000000000409947 */ /* 0x000fea0003800000 */
[----:B------:R-:W5:Y:S01]  /*7280*/  LDCU.64 UR8, c[0x4][0x70] ;  /* 0x01000e00ff0877ac */ /* 0x000f620008000a00 */
[----:B------:R-:W-:Y:S01]  /*7290*/  MOV R3, 0x0 ;  /* 0x0000000000037802 */ /* 0x000fe20000000f00 */
[----:B------:R-:W-:Y:S02]  /*72a0*/  HFMA2 R12, -RZ, RZ, 0, 5.9604644775390625e-08 ;  /* 0x00000001ff0c7431 */ /* 0x000fe400000001ff */
[----:B-1----:R-:W-:Y:S02]  /*72b0*/  IMAD.MOV.U32 R8, RZ, RZ, 0x192 ;  /* 0x00000192ff087424 */ /* 0x002fe400078e00ff */
[----:B------:R-:W-:Y:S01]  /*72c0*/  IMAD.MOV.U32 R13, RZ, RZ, RZ ;  /* 0x000000ffff0d7224 */ /* 0x000fe200078e00ff */
[----:B------:R-:W1:Y:S01]  /*72d0*/  LDCU.64 UR6, c[0x4][0x78] ;  /* 0x01000f00ff0677ac */ /* 0x000e620008000a00 */
[----:B------:R-:W3:Y:S01]  /*72e0*/  LDC.64 R2, c[0x4][R3] ;  /* 0x0100000003027b82 */ /* 0x000ee20000000a00 */
[----:B------:R-:W4:Y:S01]  /*72f0*/  LDCU.64 UR4, c[0x4][0x10] ;  /* 0x01000200ff0477ac */ /* 0x000f220008000a00 */
[----:B-----5:R-:W-:Y:S01]  /*7300*/  MOV R5, UR9 ;  /* 0x0000000900057c02 */ /* 0x020fe20008000f00 */
[----:B--2---:R-:W-:Y:S01]  /*7310*/  IMAD.U32 R4, RZ, RZ, UR8 ;  /* 0x00000008ff047e24 */ /* 0x004fe2000f8e00ff */
[----:B-1----:R-:W-:Y:S01]  /*7320*/  MOV R7, UR7 ;  /* 0x0000000700077c02 */ /* 0x002fe20008000f00 */
[----:B------:R-:W-:Y:S01]  /*7330*/  IMAD.U32 R6, RZ, RZ, UR6 ;  /* 0x00000006ff067e24 */ /* 0x000fe2000f8e00ff */
[----:B----4-:R-:W-:Y:S01]  /*7340*/  MOV R11, UR5 ;  /* 0x00000005000b7c02 */ /* 0x010fe20008000f00 */
[----:B------:R-:W-:Y:S02]  /*7350*/  IMAD.U32 R10, RZ, RZ, UR4 ;  /* 0x00000004ff0a7e24 */ /* 0x000fe4000f8e00ff */
[----:B------:R-:W-:Y:S07]  /*7360*/  LEPC R20, `(.L_x_118) ;  /* 0x000000001014794e */ /* 0x000fee0000000000 */
[----:B---3--:R-:W-:Y:S05]  /*7370*/  CALL.ABS.NOINC R2 ;  /* 0x0000000002007343 */ /* 0x008fea0003c00000 */
.L_x_118:
[----:B------:R-:W-:Y:S05]  /*7380*/  BSYNC.RECONVERGENT B6 ;  /* 0x0000000000067941 */ /* 0x000fea0003800200 */
.L_x_117:
[-C--:B---3--:R-:W-:Y:S01]  /*7390*/  F2FP.F16.E4M3.UNPACK_B R74, R136.reuse ;  /* 0x00000088ff4a723e */ /* 0x088fe200020006ff */
[----:B------:R-:W-:Y:S05]  /*73a0*/  WARPSYNC.ALL ;  /* 0x0000000000007948 */ /* 0x000fea0003800000 */
[----:B------:R-:W-:Y:S01]  /*73b0*/  R2UR UR4, R71 ;  /* 0x00000000470472ca */ /* 0x000fe200000e0000 */
[--C-:B------:R-:W-:Y:S01]  /*73c0*/  HADD2.F32 R72, -RZ, R74.reuse.H0_H0 ;  /* 0x2000004aff487230 */ /* 0x100fe20000004100 */
[----:B------:R-:W-:Y:S01]  /*73d0*/  F2FP.F16.E4M3.UNPACK_B R76, R136.H1 ;  /* 0x00000088ff4c723e */ /* 0x000fe200030006ff */
[----:B------:R-:W-:Y:S01]  /*73e0*/  HADD2.F32 R75, -RZ, R74.H1_H1 ;  /* 0x3000004aff4b7230 */ /* 0x000fe20000004100 */
[-C--:B------:R-:W-:Y:S01]  /*73f0*/  F2FP.F16.E4M3.UNPACK_B R78, R137.reuse ;  /* 0x00000089ff4e723e */ /* 0x080fe200020006ff */
[----:B------:R-:W-:Y:S01]  /*7400*/  BSSY.RECONVERGENT B0, `(.L_x_119) ;  /* 0x0000120000007945 */ /* 0x000fe20003800200 */
[----:B------:R-:W-:Y:S01]  /*7410*/  F2FP.F16.E4M3.UNPACK_B R80, R137.H1 ;  /* 0x00000089ff50723e */ /* 0x000fe200030006ff */
[--C-:B------:R-:W-:Y:S01]  /*7420*/  HADD2.F32 R74, -RZ, R76.reuse.H0_H0 ;  /* 0x2000004cff4a7230 */ /* 0x100fe20000004100 */
[-C--:B------:R-:W-:Y:S01]  /*7430*/  F2FP.F16.E4M3.UNPACK_B R82, R138.reuse ;  /* 0x0000008aff52723e */ /* 0x080fe200020006ff */
[----:B------:R-:W-:Y:S01]  /*7440*/  HADD2.F32 R76, -RZ, R76.H1_H1 ;  /* 0x3000004cff4c7230 */ /* 0x000fe20000004100 */
[----:B------:R-:W-:Y:S01]  /*7450*/  F2FP.F16.E4M3.UNPACK_B R84, R138.H1 ;  /* 0x0000008aff54723e */ /* 0x000fe200030006ff */
[--C-:B------:R-:W-:Y:S01]  /*7460*/  HADD2.F32 R77, -RZ, R78.reuse.H0_H0 ;  /* 0x2000004eff4d7230 */ /* 0x100fe20000004100 */
[-C--:B------:R-:W-:Y:S01]  /*7470*/  F2FP.F16.E4M3.UNPACK_B R86, R139.reuse ;  /* 0x0000008bff56723e */ /* 0x080fe200020006ff */
[----:B-12---:R-:W1:Y:S01]  /*7480*/  LDTM.x64 R4, tmem[UR4] ;  /* 0x00000004000479ee */ /* 0x006e620008340000 */
[----:B------:R-:W-:Y:S01]  /*7490*/  F2FP.F16.E4M3.UNPACK_B R88, R139.H1 ;  /* 0x0000008bff58723e */ /* 0x000fe200030006ff */
[----:B------:R-:W-:Y:S01]  /*74a0*/  HADD2.F32 R78, -RZ, R78.H1_H1 ;  /* 0x3000004eff4e7230 */ /* 0x000fe20000004100 */
[-C--:B------:R-:W-:Y:S01]  /*74b0*/  F2FP.F16.E4M3.UNPACK_B R90, R140.reuse ;  /* 0x0000008cff5a723e */ /* 0x080fe200020006ff */
[----:B------:R-:W-:Y:S01]  /*74c0*/  HADD2.F32 R79, -RZ, R80.H0_H0 ;  /* 0x20000050ff4f7230 */ /* 0x000fe20000004100 */
[----:B------:R-:W-:Y:S01]  /*74d0*/  F2FP.F16.E4M3.UNPACK_B R92, R140.H1 ;  /* 0x0000008cff5c723e */ /* 0x000fe200030006ff */
[--C-:B------:R-:W-:Y:S01]  /*74e0*/  HADD2.F32 R81, -RZ, R82.reuse.H0_H0 ;  /* 0x20000052ff517230 */ /* 0x100fe20000004100 */
[----:B------:R-:W-:Y:S01]  /*74f0*/  ISETP.NE.AND P6, PT, R156, RZ, PT ;  /* 0x000000ff9c00720c */ /* 0x000fe20003fc5270 */
[----:B------:R-:W-:Y:S01]  /*7500*/  HADD2.F32 R82, -RZ, R82.H1_H1 ;  /* 0x30000052ff527230 */ /* 0x000fe20000004100 */
[----:B------:R-:W-:Y:S01]  /*7510*/  SHF.L.U32 R198, R179, 0x4, RZ ;  /* 0x00000004b3c67819 */ /* 0x000fe200000006ff */
[--C-:B------:R-:W-:Y:S01]  /*7520*/  HADD2.F32 R85, -RZ, R86.reuse.H0_H0 ;  /* 0x20000056ff557230 */ /* 0x100fe20000004100 */
[----:B------:R-:W-:Y:S01]  /*7530*/  SHF.L.U32 R204, R178, 0x4, RZ ;  /* 0x00000004b2cc7819 */ /* 0x000fe200000006ff */
[----:B------:R-:W-:Y:S01]  /*7540*/  HADD2.F32 R86, -RZ, R86.H1_H1 ;  /* 0x30000056ff567230 */ /* 0x000fe20000004100 */
[C---:B------:R-:W-:Y:S01]  /*7550*/  IADD3 R192, PT, PT, R181.reuse, R198, RZ ;  /* 0x000000c6b5c07210 */ /* 0x040fe20007ffe0ff */
[--C-:B------:R-:W-:Y:S01]  /*7560*/  HADD2.F32 R89, -RZ, R90.reuse.H0_H0 ;  /* 0x2000005aff597230 */ /* 0x100fe20000004100 */
[----:B------:R-:W-:Y:S01]  /*7570*/  IADD3 R193, PT, PT, R181, R204, RZ ;  /* 0x000000ccb5c17210 */ /* 0x000fe20007ffe0ff */
[----:B------:R-:W-:Y:S01]  /*7580*/  HADD2.F32 R90, -RZ, R90.H1_H1 ;  /* 0x3000005aff5a7230 */ /* 0x000fe20000004100 */
[----:B------:R-:W-:Y:S01]  /*7590*/  SHF.L.U32 R197, R180, 0x4, RZ ;  /* 0x00000004b4c57819 */ /* 0x000fe200000006ff */
[----:B------:R-:W-:Y:S01]  /*75a0*/  HADD2.F32 R80, -RZ, R80.H1_H1 ;  /* 0x30000050ff507230 */ /* 0x000fe20000004100 */
[----:B------:R-:W-:Y:S01]  /*75b0*/  F2FP.F16.E4M3.UNPACK_B R94, R141 ;  /* 0x0000008dff5e723e */ /* 0x000fe200020006ff */
[--C-:B------:R-:W-:Y:S01]  /*75c0*/  HADD2.F32 R83, -RZ, R84.reuse.H0_H0 ;  /* 0x20000054ff537230 */ /* 0x100fe20000004100 */
[----:B------:R-:W-:Y:S01]  /*75d0*/  IADD3 R194, PT, PT, R197, R192, RZ ;  /* 0x000000c0c5c27210 */ /* 0x000fe20007ffe0ff */
[----:B------:R-:W-:Y:S01]  /*75e0*/  HADD2.F32 R84, -RZ, R84.H1_H1 ;  /* 0x30000054ff547230 */ /* 0x000fe20000004100 */
[----:B------:R-:W-:Y:S01]  /*75f0*/  F2FP.F16.E4M3.UNPACK_B R98, R142 ;  /* 0x0000008eff62723e */ /* 0x000fe200020006ff */
[C---:B-1----:R-:W-:Y:S01]  /*7600*/  FMUL R0, R70.reuse, R4 ;  /* 0x0000000446007220 */ /* 0x042fe20000400000 */
[C---:B------:R-:W-:Y:S01]  /*7610*/  FMUL R2, R70.reuse, R5 ;  /* 0x0000000546027220 */ /* 0x040fe20000400000 */
[C---:B------:R-:W-:Y:S01]  /*7620*/  FMUL R4, R70.reuse, R8 ;  /* 0x0000000846047220 */ /* 0x040fe20000400000 */
[C---:B------:R-:W-:Y:S01]  /*7630*/  FMUL R5, R70.reuse, R9 ;  /* 0x0000000946057220 */ /* 0x040fe20000400000 */
[C---:B------:R-:W-:Y:S01]  /*7640*/  FFMA R0, R73.reuse, R72, R0 ;  /* 0x0000004849007223 */ /* 0x040fe20000000000 */
[C---:B------:R-:W-:Y:S01]  /*7650*/  FFMA R2, R73.reuse, R75, R2 ;  /* 0x0000004b49027223 */ /* 0x040fe20000000002 */
[C---:B------:R-:W-:Y:S01]  /*7660*/  FMUL R8, R70.reuse, R12 ;  /* 0x0000000c46087220 */ /* 0x040fe20000400000 */
[C---:B------:R-:W-:Y:S01]  /*7670*/  FMUL R9, R70.reuse, R13 ;  /* 0x0000000d46097220 */ /* 0x040fe20000400000 */
[C---:B------:R-:W-:Y:S01]  /*7680*/  FMUL R12, R70.reuse, R16 ;  /* 0x00000010460c7220 */ /* 0x040fe20000400000 */
[C---:B------:R-:W-:Y:S01]  /*7690*/  FMUL R13, R70.reuse, R17 ;  /* 0x00000011460d7220 */ /* 0x040fe20000400000 */
[C---:B------:R-:W-:Y:S01]  /*76a0*/  FMUL R16, R70.reuse, R20 ;  /* 0x0000001446107220 */ /* 0x040fe20000400000 */
[C---:B------:R-:W-:Y:S01]  /*76b0*/  FMUL R17, R70.reuse, R21 ;  /* 0x0000001546117220 */ /* 0x040fe20000400000 */
[--C-:B------:R-:W-:Y:S02]  /*76c0*/  HADD2.F32 R93, -RZ, R94.reuse.H0_H0 ;  /* 0x2000005eff5d7230 */ /* 0x100fe40000004100 */
[C---:B------:R-:W-:Y:S01]  /*76d0*/  FMUL R20, R70.reuse, R24 ;  /* 0x0000001846147220 */ /* 0x040fe20000400000 */
[----:B------:R-:W-:Y:S02]  /*76e0*/  HADD2.F32 R94, -RZ, R94.H1_H1 ;  /* 0x3000005eff5e7230 */ /* 0x000fe40000004100 */
[C---:B------:R-:W-:Y:S01]  /*76f0*/  FMUL R21, R70.reuse, R25 ;  /* 0x0000001946157220 */ /* 0x040fe20000400000 */
[--C-:B------:R-:W-:Y:S02]  /*7700*/  HADD2.F32 R97, -RZ, R98.reuse.H0_H0 ;  /* 0x20000062ff617230 */ /* 0x100fe40000004100 */
[C---:B------:R-:W-:Y:S01]  /*7710*/  FMUL R24, R70.reuse, R28 ;  /* 0x0000001c46187220 */ /* 0x040fe20000400000 */
[----:B------:R-:W-:Y:S02]  /*7720*/  HADD2.F32 R98, -RZ, R98.H1_H1 ;  /* 0x30000062ff627230 */ /* 0x000fe40000004100 */
[C---:B------:R-:W-:Y:S01]  /*7730*/  FMUL R25, R70.reuse, R29 ;  /* 0x0000001d46197220 */ /* 0x040fe20000400000 */
[C---:B------:R-:W-:Y:S01]  /*7740*/  FMUL R28, R70.reuse, R32 ;  /* 0x00000020461c7220 */ /* 0x040fe20000400000 */
[C---:B------:R-:W-:Y:S01]  /*7750*/  FMUL R29, R70.reuse, R33 ;  /* 0x00000021461d7220 */ /* 0x040fe20000400000 */
[C---:B------:R-:W-:Y:S01]  /*7760*/  FMUL R32, R70.reuse, R36 ;  /* 0x0000002446207220 */ /* 0x040fe20000400000 */
[----:B------:R-:W-:Y:S01]  /*7770*/  F2FP.F16.E4M3.UNPACK_B R96, R141.H1 ;  /* 0x0000008dff60723e */ /* 0x000fe200030006ff */
[C---:B------:R-:W-:Y:S01]  /*7780*/  FMUL R33, R70.reuse, R37 ;  /* 0x0000002546217220 */ /* 0x040fe20000400000 */
[C---:B------:R-:W-:Y:S01]  /*7790*/  FMUL R36, R70.reuse, R40 ;  /* 0x0000002846247220 */ /* 0x040fe20000400000 */
[----:B------:R-:W-:Y:S01]  /*77a0*/  F2FP.F16.E4M3.UNPACK_B R100, R142.H1 ;  /* 0x0000008eff64723e */ /* 0x000fe200030006ff */
[C---:B------:R-:W-:Y:S01]  /*77b0*/  FMUL R37, R70.reuse, R41 ;  /* 0x0000002946257220 */ /* 0x040fe20000400000 */
[C---:B------:R-:W-:Y:S01]  /*77c0*/  FMUL R40, R70.reuse, R44 ;  /* 0x0000002c46287220 */ /* 0x040fe20000400000 */
[----:B------:R-:W-:Y:S01]  /*77d0*/  F2FP.F16.E4M3.UNPACK_B R102, R143 ;  /* 0x0000008fff66723e */ /* 0x000fe200020006ff */
[C---:B------:R-:W-:Y:S01]  /*77e0*/  FMUL R41, R70.reuse, R45 ;  /* 0x0000002d46297220 */ /* 0x040fe20000400000 */
[C---:B------:R-:W-:Y:S01]  /*77f0*/  FMUL R44, R70.reuse, R48 ;  /* 0x00000030462c7220 */ /* 0x040fe20000400000 */
[----:B------:R-:W-:Y:S01]  /*7800*/  F2FP.F16.E4M3.UNPACK_B R104, R143.H1 ;  /* 0x0000008fff68723e */ /* 0x000fe200030006ff */
[C---:B------:R-:W-:Y:S01]  /*7810*/  FMUL R45, R70.reuse, R49 ;  /* 0x00000031462d7220 */ /* 0x040fe20000400000 */
[--C-:B------:R-:W-:Y:S02]  /*7820*/  HADD2.F32 R101, -RZ, R102.reuse.H0_H0 ;  /* 0x20000066ff657230 */ /* 0x100fe40000004100 */
[C---:B------:R-:W-:Y:S01]  /*7830*/  FMUL R48, R70.reuse, R52 ;  /* 0x0000003446307220 */ /* 0x040fe20000400000 */
[----:B----4-:R-:W-:Y:S01]  /*7840*/  F2FP.F16.E4M3.UNPACK_B R106, R144 ;  /* 0x00000090ff6a723e */ /* 0x010fe200020006ff */
[----:B------:R-:W-:Y:S02]  /*7850*/  HADD2.F32 R102, -RZ, R102.H1_H1 ;  /* 0x30000066ff667230 */ /* 0x000fe40000004100 */
[C---:B------:R-:W-:Y:S01]  /*7860*/  FMUL R49, R70.reuse, R53 ;  /* 0x0000003546317220 */ /* 0x040fe20000400000 */
[C---:B------:R-:W-:Y:S01]  /*7870*/  FMUL R52, R70.reuse, R56 ;  /* 0x0000003846347220 */ /* 0x040fe20000400000 */
[----:B------:R-:W-:Y:S01]  /*7880*/  F2FP.F16.E4M3.UNPACK_B R108, R144.H1 ;  /* 0x00000090ff6c723e */ /* 0x000fe200030006ff */
[--C-:B------:R-:W-:Y:S02]  /*7890*/  HADD2.F32 R105, -RZ, R106.reuse.H0_H0 ;  /* 0x2000006aff697230 */ /* 0x100fe40000004100 */
[C---:B------:R-:W-:Y:S01]  /*78a0*/  FMUL R53, R70.reuse, R57 ;  /* 0x0000003946357220 */ /* 0x040fe20000400000 */
[----:B------:R-:W-:Y:S02]  /*78b0*/  HADD2.F32 R106, -RZ, R106.H1_H1 ;  /* 0x3000006aff6a7230 */ /* 0x000fe40000004100 */
        /* <DEDUP_REMOVED lines=8> */
[----:B------:R-:W-:Y:S01]  /*7940*/  F2FP.F16.E4M3.UNPACK_B R114, R146 ;  /* 0x00000092ff72723e */ /* 0x000fe200020006ff */
[----:B------:R-:W-:Y:S02]  /*7950*/  HADD2.F32 R110, -RZ, R110.H1_H1 ;  /* 0x3000006eff6e7230 */ /* 0x000fe40000004100 */
[C---:B------:R-:W-:Y:S01]  /*7960*/  FMUL R7, R70.reuse, R7 ;  /* 0x0000000746077220 */ /* 0x040fe20000400000 */
[C---:B------:R-:W-:Y:S01]  /*7970*/  FFMA R3, R73.reuse, R74, R3 ;  /* 0x0000004a49037223 */ /* 0x040fe20000000003 */
[----:B------:R-:W-:Y:S01]  /*7980*/  F2FP.F16.E4M3.UNPACK_B R116, R146.H1 ;  /* 0x00000092ff74723e */ /* 0x000fe200030006ff */
[--C-:B------:R-:W-:Y:S02]  /*7990*/  HADD2.F32 R113, -RZ, R114.reuse.H0_H0 ;  /* 0x20000072ff717230 */ /* 0x100fe40000004100 */
[C---:B------:R-:W-:Y:S01]  /*79a0*/  FFMA R7, R73.reuse, R76, R7 ;  /* 0x0000004c49077223 */ /* 0x040fe20000000007 */
[C---:B------:R-:W-:Y:S01]  /*79b0*/  FFMA R4, R73.reuse, R77, R4 ;  /* 0x0000004d49047223 */ /* 0x040fe20000000004 */
[----:B------:R-:W-:Y:S01]  /*79c0*/  F2FP.F16.E4M3.UNPACK_B R118, R147 ;  /* 0x00000093ff76723e */ /* 0x000fe200020006ff */
[----:B------:R-:W-:Y:S01]  /*79d0*/  FFMA R5, R73, R78, R5 ;  /* 0x0000004e49057223 */ /* 0x000fe20000000005 */
[----:B------:R-:W-:Y:S01]  /*79e0*/  HADD2.F32 R114, -RZ, R114.H1_H1 ;  /* 0x30000072ff727230 */ /* 0x000fe20000004100 */
[----:B------:R-:W-:Y:S01]  /*79f0*/  F2FP.SATFINITE.E4M3.F32.PACK_AB_MERGE_C R159, R7, R3, RZ ;  /* 0x00000003079f723e */ /* 0x000fe200048070ff */
[C---:B------:R-:W-:Y:S01]  /*7a00*/  FMUL R6, R70.reuse, R10 ;  /* 0x0000000a46067220 */ /* 0x040fe20000400000 */
[--C-:B------:R-:W-:Y:S02]  /*7a10*/  HADD2.F32 R117, -RZ, R118.reuse.H0_H0 ;  /* 0x20000076ff757230 */ /* 0x100fe40000004100 */
[----:B------:R-:W-:Y:S01]  /*7a20*/  FMUL R11, R70, R11 ;  /* 0x0000000b460b7220 */ /* 0x000fe20000400000 */
[----:B------:R-:W-:Y:S01]  /*7a30*/  F2FP.SATFINITE.E4M3.F32.PACK_AB_MERGE_C R156, R2, R0, R159 ;  /* 0x00000000029c723e */ /* 0x000fe2000480709f */
[C---:B------:R-:W-:Y:S01]  /*7a40*/  FFMA R6, R73.reuse, R79, R6 ;  /* 0x0000004f49067223 */ /* 0x040fe20000000006 */
[----:B------:R-:W-:Y:S02]  /*7a50*/  HADD2.F32 R118, -RZ, R118.H1_H1 ;  /* 0x30000076ff767230 */ /* 0x000fe40000004100 */
[C---:B------:R-:W-:Y:S01]  /*7a60*/  FFMA R11, R73.reuse, R80, R11 ;  /* 0x00000050490b7223 */ /* 0x040fe2000000000b */
[C---:B------:R-:W-:Y:S01]  /*7a70*/  FFMA R8, R73.reuse, R81, R8 ;  /* 0x0000005149087223 */ /* 0x040fe20000000008 */
[----:B------:R-:W-:Y:S01]  /*7a80*/  F2FP.F16.E4M3.UNPACK_B R120, R147.H1 ;  /* 0x00000093ff78723e */ /* 0x000fe200030006ff */
[----:B------:R-:W-:Y:S01]  /*7a90*/  FFMA R9, R73, R82, R9 ;  /* 0x0000005249097223 */ /* 0x000fe20000000009 */
[C---:B------:R-:W-:Y:S01]  /*7aa0*/  FMUL R10, R70.reuse, R14 ;  /* 0x0000000e460a7220 */ /* 0x040fe20000400000 */
[----:B------:R-:W-:Y:S01]  /*7ab0*/  F2FP.SATFINITE.E4M3.F32.PACK_AB_MERGE_C R157, R11, R6, RZ ;  /* 0x000000060b9d723e */ /* 0x000fe200048070ff */
[C---:B------:R-:W-:Y:S01]  /*7ac0*/  FMUL R15, R70.reuse, R15 ;  /* 0x0000000f460f7220 */ /* 0x040fe20000400000 */
[--C-:B------:R-:W-:Y:S02]  /*7ad0*/  HADD2.F32 R87, -RZ, R88.reuse.H0_H0 ;  /* 0x20000058ff577230 */ /* 0x100fe40000004100 */
[----:B------:R-:W-:Y:S01]  /*7ae0*/  FFMA R10, R73, R83, R10 ;  /* 0x00000053490a7223 */ /* 0x000fe2000000000a */
[----:B------:R-:W-:Y:S01]  /*7af0*/  F2FP.SATFINITE.E4M3.F32.PACK_AB_MERGE_C R157, R5, R4, R157 ;  /* 0x00000004059d723e */ /* 0x000fe2000480709d */
        /* <DEDUP_REMOVED lines=8> */
[C---:B------:R-:W-:Y:S01]  /*7b80*/  FMUL R19, R70.reuse, R19 ;  /* 0x0000001346137220 */ /* 0x040fe20000400000 */
[----:B------:R-:W-:Y:S01]  /*7b90*/  F2FP.SATFINITE.E4M3.F32.PACK_AB_MERGE_C R158, R9, R8, R158 ;  /* 0x00000008099e723e */ /* 0x000fe2000480709e */
[C---:B------:R-:W-:Y:S01]  /*7ba0*/  FFMA R14, R73.reuse, R87, R14 ;  /* 0x00000057490e7223 */ /* 0x040fe2000000000e */
[----:B------:R-:W-:Y:S02]  /*7bb0*/  HADD2.F32 R122, -RZ, R122.H1_H1 ;  /* 0x3000007aff7a7230 */ /* 0x000fe40000004100 */
[C---:B------:R-:W-:Y:S01]  /*7bc0*/  FFMA R19, R73.reuse, R88, R19 ;  /* 0x0000005849137223 */ /* 0x040fe20000000013 */
[--C-:B------:R-:W-:Y:S02]  /*7bd0*/  HADD2.F32 R91, -RZ, R92.reuse.H0_H0 ;  /* 0x2000005cff5b7230 */ /* 0x100fe40000004100 */
[C---:B------:R-:W-:Y:S01]  /*7be0*/  FFMA R16, R73.reuse, R89, R16 ;  /* 0x0000005949107223 */ /* 0x040fe20000000010 */
[----:B------:R-:W-:Y:S01]  /*7bf0*/  F2FP.F16.E4M3.UNPACK_B R124, R148.H1 ;  /* 0x00000094ff7c723e */ /* 0x000fe200030006ff */
[----:B------:R-:W-:Y:S01]  /*7c00*/  FFMA R17, R73, R90, R17 ;  /* 0x0000005a49117223 */ /* 0x000fe20000000011 */
[----:B------:R-:W-:Y:S01]  /*7c10*/  F2FP.SATFINITE.E4M3.F32.PACK_AB_MERGE_C R159, R19, R14, RZ ;  /* 0x0000000e139f723e */ /* 0x000fe200048070ff */
[----:B------:R-:W-:Y:S02]  /*7c20*/  HADD2.F32 R92, -RZ, R92.H1_H1 ;  /* 0x3000005cff5c7230 */ /* 0x000fe40000004100 */
[C---:B------:R-:W-:Y:S01]  /*7c30*/  FMUL R18, R70.reuse, R22 ;  /* 0x0000001646127220 */ /* 0x040fe20000400000 */
[C---:B------:R-:W-:Y:S01]  /*7c40*/  FMUL R23, R70.reuse, R23 ;  /* 0x0000001746177220 */ /* 0x040fe20000400000 */
[----:B------:R-:W-:Y:S01]  /*7c50*/  F2FP.SATFINITE.E4M3.F32.PACK_AB_MERGE_C R159, R13, R12, R159 ;  /* 0x0000000c0d9f723e */ /* 0x000fe2000480709f */
[--C-:B------:R-:W-:Y:S02]  /*7c60*/  HADD2.F32 R95, -RZ, R96.reuse.H0_H0 ;  /* 0x20000060ff5f7230 */ /* 0x100fe40000004100 */
[C---:B------:R-:W-:Y:S01]  /*7c70*/  FFMA R18, R73.reuse, R91, R18 ;  /* 0x0000005b49127223 */ /* 0x040fe20000000012 */
[C---:B------:R-:W-:Y:S01]  /*7c80*/  FFMA R23, R73.reuse, R92, R23 ;  /* 0x0000005c49177223 */ /* 0x040fe20000000017 */
[C---:B------:R-:W-:Y:S01]  /*7c90*/  FFMA R20, R73.reuse, R93, R20 ;  /* 0x0000005d49147223 */ /* 0x040fe20000000014 */
[----:B------:R-:W-:Y:S01]  /*7ca0*/  F2FP.F16.E4M3.UNPACK_B R126, R149 ;  /* 0x00000095ff7e723e */ /* 0x000fe200020006ff */
[----:B------:R1:W-:Y:S01]  /*7cb0*/  STS.128 [R163+UR50+0x4200], R156 ;  /* 0x0042009ca3007988 */ /* 0x0003e20008000c32 */
[----:B------:R-:W-:Y:S01]  /*7cc0*/  FFMA R21, R73, R94, R21 ;  /* 0x0000005e49157223 */ /* 0x000fe20000000015 */
[----:B------:R-:W-:Y:S01]  /*7cd0*/  F2FP.SATFINITE.E4M3.F32.PACK_AB_MERGE_C R188, R23, R18, RZ ;  /* 0x0000001217bc723e */ /* 0x000fe200048070ff */
[----:B------:R-:W-:Y:S02]  /*7ce0*/  HADD2.F32 R96, -RZ, R96.H1_H1 ;  /* 0x30000060ff607230 */ /* 0x000fe40000004100 */
[C---:B------:R-:W-:Y:S01]  /*7cf0*/  FMUL R22, R70.reuse, R26 ;  /* 0x0000001a46167220 */ /* 0x040fe20000400000 */
[----:B------:R-:W-:Y:S02]  /*7d00*/  HADD2.F32 R125, -RZ, R126.H0_H0 ;  /* 0x2000007eff7d7230 */ /* 0x000fe40000004100 */
[C---:B------:R-:W-:Y:S01]  /*7d10*/  FMUL R27, R70.reuse, R27 ;  /* 0x0000001b461b7220 */ /* 0x040fe20000400000 */
[----:B------:R-:W-:Y:S02]  /*7d20*/  HADD2.F32 R99, -RZ, R100.H0_H0 ;  /* 0x20000064ff637230 */ /* 0x000fe40000004100 */
[C---:B------:R-:W-:Y:S01]  /*7d30*/  FFMA R22, R73.reuse, R95, R22 ;  /* 0x0000005f49167223 */ /* 0x040fe20000000016 */
[----:B------:R-:W-:Y:S01]  /*7d40*/  F2FP.F16.E4M3.UNPACK_B R128, R149.H1 ;  /* 0x00000095ff80723e */ /* 0x000fe200030006ff */
[C---:B------:R-:W-:Y:S01]  /*7d50*/  FFMA R27, R73.reuse, R96, R27 ;  /* 0x00000060491b7223 */ /* 0x040fe2000000001b */
[C---:B------:R-:W-:Y:S01]  /*7d60*/  FFMA R24, R73.reuse, R97, R24 ;  /* 0x0000006149187223 */ /* 0x040fe20000000018 */
[----:B------:R-:W-:Y:S01]  /*7d70*/  F2FP.F16.E4M3.UNPACK_B R130, R150 ;  /* 0x00000096ff82723e */ /* 0x000fe200020006ff */
[----:B------:R-:W-:Y:S01]  /*7d80*/  FFMA R25, R73, R98, R25 ;  /* 0x0000006249197223 */ /* 0x000fe20000000019 */
[----:B------:R-:W-:Y:S01]  /*7d90*/  HADD2.F32 R126, -RZ, R126.H1_H1 ;  /* 0x3000007eff7e7230 */ /* 0x000fe20000004100 */
        /* <DEDUP_REMOVED lines=16> */
[----:B-1----:R-:W-:Y:S01]  /*7ea0*/  F2FP.SATFINITE.E4M3.F32.PACK_AB_MERGE_C R156, R17, R16, R188 ;  /* 0x00000010119c723e */ /* 0x002fe200048070bc */
[--C-:B------:R-:W-:Y:S01]  /*7eb0*/  HADD2.F32 R133, -RZ, R134.reuse.H0_H0 ;  /* 0x20000086ff857230 */ /* 0x100fe20000004100 */
[----:B------:R-:W-:Y:S01]  /*7ec0*/  F2FP.SATFINITE.E4M3.F32.PACK_AB_MERGE_C R157, R21, R20, R189 ;  /* 0x00000014159d723e */ /* 0x000fe200048070bd */
[----:B------:R-:W-:Y:S01]  /*7ed0*/  FFMA R30, R73, R103, R30 ;  /* 0x00000067491e7223 */ /* 0x000fe2000000001e */
[----:B------:R-:W-:Y:S01]  /*7ee0*/  F2FP.SATFINITE.E4M3.F32.PACK_AB_MERGE_C R158, R25, R24, R190 ;  /* 0x00000018199e723e */ /* 0x000fe200048070be */
[----:B------:R-:W-:Y:S02]  /*7ef0*/  HADD2.F32 R134, -RZ, R134.H1_H1 ;  /* 0x30000086ff867230 */ /* 0x000fe40000004100 */
[C---:B------:R-:W-:Y:S01]  /*7f00*/  FMUL R35, R70.reuse, R35 ;  /* 0x0000002346237220 */ /* 0x040fe20000400000 */
[--C-:B------:R-:W-:Y:S02]  /*7f10*/  HADD2.F32 R107, -RZ, R108.reuse.H0_H0 ;  /* 0x2000006cff6b7230 */ /* 0x100fe40000004100 */
[C---:B------:R-:W-:Y:S01]  /*7f20*/  FMUL R34, R70.reuse, R38 ;  /* 0x0000002646227220 */ /* 0x040fe20000400000 */
[----:B------:R-:W-:Y:S02]  /*7f30*/  HADD2.F32 R108, -RZ, R108.H1_H1 ;  /* 0x3000006cff6c7230 */ /* 0x000fe40000004100 */
[C---:B------:R-:W-:Y:S01]  /*7f40*/  FFMA R35, R73.reuse, R104, R35 ;  /* 0x0000006849237223 */ /* 0x040fe20000000023 */
[C---:B------:R-:W-:Y:S01]  /*7f50*/  FFMA R32, R73.reuse, R105, R32 ;  /* 0x0000006949207223 */ /* 0x040fe20000000020 */
[C---:B------:R-:W-:Y:S01]  /*7f60*/  FFMA R33, R73.reuse, R106, R33 ;  /* 0x0000006a49217223 */ /* 0x040fe20000000021 */
[----:B------:R-:W-:Y:S01]  /*7f70*/  FFMA R34, R73, R107, R34 ;  /* 0x0000006b49227223 */ /* 0x000fe20000000022 */
[C---:B------:R-:W-:Y:S01]  /*7f80*/  FMUL R39, R70.reuse, R39 ;  /* 0x0000002746277220 */ /* 0x040fe20000400000 */
[----:B------:R-:W-:Y:S01]  /*7f90*/  F2FP.F16.E4M3.UNPACK_B R72, R151.H1 ;  /* 0x00000097ff48723e */ /* 0x000fe200030006ff */
[--C-:B------:R-:W-:Y:S01]  /*7fa0*/  HADD2.F32 R111, -RZ, R112.reuse.H0_H0 ;  /* 0x20000070ff6f7230 */ /* 0x100fe20000004100 */
[----:B------:R-:W-:Y:S01]  /*7fb0*/  F2FP.SATFINITE.E4M3.F32.PACK_AB_MERGE_C R159, R35, R30, RZ ;  /* 0x0000001e239f723e */ /* 0x000fe200048070ff */
[C---:B------:R-:W-:Y:S01]  /*7fc0*/  FFMA R39, R73.reuse, R108, R39 ;  /* 0x0000006c49277223 */ /* 0x040fe20000000027 */
[C---:B------:R-:W-:Y:S01]  /*7fd0*/  FFMA R36, R73.reuse, R109, R36 ;  /* 0x0000006d49247223 */ /* 0x040fe20000000024 */
[----:B------:R-:W-:Y:S01]  /*7fe0*/  FFMA R37, R73, R110, R37 ;  /* 0x0000006e49257223 */ /* 0x000fe20000000025 */
[----:B------:R-:W-:Y:S01]  /*7ff0*/  F2FP.SATFINITE.E4M3.F32.PACK_AB_MERGE_C R159, R29, R28, R159 ;  /* 0x0000001c1d9f723e */ /* 0x000fe2000480709f */
[----:B------:R-:W-:Y:S01]  /*8000*/  HADD2.F32 R112, -RZ, R112.H1_H1 ;  /* 0x30000070ff707230 */ /* 0x000fe20000004100 */
[----:B------:R-:W-:Y:S01]  /*8010*/  F2FP.SATFINITE.E4M3.F32.PACK_AB_MERGE_C R188, R39, R34, RZ ;  /* 0x0000002227bc723e */ /* 0x000fe200048070ff */
[C---:B------:R-:W-:Y:S01]  /*8020*/  FMUL R38, R70.reuse, R42 ;  /* 0x0000002a46267220 */ /* 0x040fe20000400000 */
[C---:B------:R-:W-:Y:S01]  /*8030*/  FMUL R43, R70.reuse, R43 ;  /* 0x0000002b462b7220 */ /* 0x040fe20000400000 */
[--C-:B------:R-:W-:Y:S01]  /*8040*/  HADD2.F32 R115, -RZ, R116.reuse.H0_H0 ;  /* 0x20000074ff737230 */ /* 0x100fe20000004100 */
[----:B------:R1:W-:Y:S01]  /*8050*/  STS.128 [R192+0x4010], R156 ;  /* 0x0040109cc0007388 */ /* 0x0003e20000000c00 */
[----:B------:R-:W-:Y:S01]  /*8060*/  F2FP.SATFINITE.E4M3.F32.PACK_AB_MERGE_C R188, R33, R32, R188 ;  /* 0x0000002021bc723e */ /* 0x000fe200048070bc */
[C---:B------:R-:W-:Y:S01]  /*8070*/  FFMA R38, R73.reuse, R111, R38 ;  /* 0x0000006f49267223 */ /* 0x040fe20000000026 */
[C---:B------:R-:W-:Y:S01]  /*8080*/  FFMA R43, R73.reuse, R112, R43 ;  /* 0x00000070492b7223 */ /* 0x040fe2000000002b */
[C---:B------:R-:W-:Y:S01]  /*8090*/  FFMA R40, R73.reuse, R113, R40 ;  /* 0x0000007149287223 */ /* 0x040fe20000000028 */
[----:B------:R-:W-:Y:S01]  /*80a0*/  FFMA R41, R73, R114, R41 ;  /* 0x0000007249297223 */ /* 0x000fe20000000029 */
[----:B------:R-:W-:Y:S02]  /*80b0*/  HADD2.F32 R116, -RZ, R116.H1_H1 ;  /* 0x30000074ff747230 */ /* 0x000fe40000004100 */
[C---:B------:R-:W-:Y:S01]  /*80c0*/  FMUL R42, R70.reuse, R46 ;  /* 0x0000002e462a7220 */ /* 0x040fe20000400000 */
[----:B------:R-:W-:Y:S01]  /*80d0*/  F2FP.SATFINITE.E4M3.F32.PACK_AB_MERGE_C R189, R43, R38, RZ ;  /* 0x000000262bbd723e */ /* 0x000fe200048070ff */
[----:B------:R-:W-:Y:S01]  /*80e0*/  FMUL R47, R70, R47 ;  /* 0x0000002f462f7220 */ /* 0x000fe20000400000 */
[--C-:B------:R-:W-:Y:S02]  /*80f0*/  HADD2.F32 R119, -RZ, R120.reuse.H0_H0 ;  /* 0x20000078ff777230 */ /* 0x100fe40000004100 */
[----:B------:R-:W-:Y:S01]  /*8100*/  FFMA R42, R73, R115, R42 ;  /* 0x00000073492a7223 */ /* 0x000fe2000000002a */
[----:B------:R-:W-:Y:S01]  /*8110*/  F2FP.SATFINITE.E4M3.F32.PACK_AB_MERGE_C R189, R37, R36, R189 ;  /* 0x0000002425bd723e */ /* 0x000fe200048070bd */
[C---:B------:R-:W-:Y:S01]  /*8120*/  FFMA R47, R73.reuse, R116, R47 ;  /* 0x00000074492f7223 */ /* 0x040fe2000000002f */
[C---:B------:R-:W-:Y:S01]  /*8130*/  FFMA R44, R73.reuse, R117, R44 ;  /* 0x00000075492c7223 */ /* 0x040fe2000000002c */
[----:B------:R-:W-:Y:S01]  /*8140*/  ISETP.NE.AND P0, PT, R166, RZ, PT ;  /* 0x000000ffa600720c */ /* 0x000fe20003f05270 */
[----:B------:R-:W-:Y:S01]  /*8150*/  FFMA R45, R73, R118, R45 ;  /* 0x00000076492d7223 */ /* 0x000fe2000000002d */
[----:B------:R-:W-:Y:S01]  /*8160*/  HADD2.F32 R120, -RZ, R120.H1_H1 ;  /* 0x30000078ff787230 */ /* 0x000fe20000004100 */
[----:B------:R-:W-:Y:S01]  /*8170*/  F2FP.SATFINITE.E4M3.F32.PACK_AB_MERGE_C R190, R47, R42, RZ ;  /* 0x0000002a2fbe723e */ /* 0x000fe200048070ff */
[C---:B------:R-:W-:Y:S01]  /*8180*/  FMUL R46, R70.reuse, R50 ;  /* 0x00000032462e7220 */ /* 0x040fe20000400000 */
[C---:B------:R-:W-:Y:S01]  /*8190*/  FMUL R51, R70.reuse, R51 ;  /* 0x0000003346337220 */ /* 0x040fe20000400000 */
[--C-:B------:R-:W-:Y:S02]  /*81a0*/  HADD2.F32 R123, -RZ, R124.reuse.H0_H0 ;  /* 0x2000007cff7b7230 */ /* 0x100fe40000004100 */
[C---:B------:R-:W-:Y:S01]  /*81b0*/  FMUL R50, R70.reuse, R54 ;  /* 0x0000003646327220 */ /* 0x040fe20000400000 */
[C---:B------:R-:W-:Y:S01]  /*81c0*/  FFMA R46, R73.reuse, R119, R46 ;  /* 0x00000077492e7223 */ /* 0x040fe2000000002e */
[----:B------:R-:W-:Y:S02]  /*81d0*/  HADD2.F32 R124, -RZ, R124.H1_H1 ;  /* 0x3000007cff7c7230 */ /* 0x000fe40000004100 */
[C---:B------:R-:W-:Y:S01]  /*81e0*/  FFMA R51, R73.reuse, R120, R51 ;  /* 0x0000007849337223 */ /* 0x040fe20000000033 */
[C---:B------:R-:W-:Y:S01]  /*81f0*/  FMUL R55, R70.reuse, R55 ;  /* 0x0000003746377220 */ /* 0x040fe20000400000 */
[C---:B------:R-:W-:Y:S01]  /*8200*/  FFMA R48, R73.reuse, R121, R48 ;  /* 0x0000007949307223 */ /* 0x040fe20000000030 */
[C---:B------:R-:W-:Y:S01]  /*8210*/  FFMA R49, R73.reuse, R122, R49 ;  /* 0x0000007a49317223 */ /* 0x040fe20000000031 */
[--C-:B------:R-:W-:Y:S02]  /*8220*/  HADD2.F32 R127, -RZ, R128.reuse.H0_H0 ;  /* 0x20000080ff7f7230 */ /* 0x100fe40000004100 */
[C---:B------:R-:W-:Y:S01]  /*8230*/  FFMA R50, R73.reuse, R123, R50 ;  /* 0x0000007b49327223 */ /* 0x040fe20000000032 */
[----:B------:R-:W-:Y:S02]  /*8240*/  HADD2.F32 R128, -RZ, R128.H1_H1 ;  /* 0x30000080ff807230 */ /* 0x000fe40000004100 */
[C---:B------:R-:W-:Y:S01]  /*8250*/  FMUL R54, R70.reuse, R58 ;  /* 0x0000003a46367220 */ /* 0x040fe20000400000 */
        /* <DEDUP_REMOVED lines=16> */
[----:B------:R-:W-:Y:S01]  /*8360*/  FFMA R63, R73, R132, R63 ;  /* 0x00000084493f7223 */ /* 0x000fe2000000003f */
[----:B------:R-:W-:Y:S01]  /*8370*/  FMUL R67, R70, R67 ;  /* 0x0000004346437220 */ /* 0x000fe20000400000 */
[----:B------:R-:W-:Y:S01]  /*8380*/  F2FP.SATFINITE.E4M3.F32.PACK_AB_MERGE_C R191, R51, R46, RZ ;  /* 0x0000002e33bf723e */ /* 0x000fe200048070ff */
[C---:B------:R-:W-:Y:S01]  /*8390*/  FFMA R60, R73.reuse, R133, R60 ;  /* 0x00000085493c7223 */ /* 0x040fe2000000003c */
[C---:B------:R-:W-:Y:S01]  /*83a0*/  FFMA R61, R73.reuse, R134, R61 ;  /* 0x00000086493d7223 */ /* 0x040fe2000000003d */
[C---:B------:R-:W-:Y:S01]  /*83b0*/  FFMA R62, R73.reuse, R75, R62 ;  /* 0x0000004b493e7223 */ /* 0x040fe2000000003e */
[----:B------:R-:W-:Y:S01]  /*83c0*/  FFMA R67, R73, R72, R67 ;  /* 0x0000004849437223 */ /* 0x000fe20000000043 */
[----:B------:R-:W-:Y:S02]  /*83d0*/  F2FP.SATFINITE.E4M3.F32.PACK_AB_MERGE_C R190, R41, R40, R190 ;  /* 0x0000002829be723e */ /* 0x000fe400048070be */
[----:B------:R-:W-:Y:S02]  /*83e0*/  F2FP.SATFINITE.E4M3.F32.PACK_AB_MERGE_C R191, R45, R44, R191 ;  /* 0x0000002c2dbf723e */ /* 0x000fe400048070bf */
[----:B------:R-:W-:Y:S02]  /*83f0*/  F2FP.SATFINITE.E4M3.F32.PACK_AB_MERGE_C R200, R55, R50, RZ ;  /* 0x0000003237c8723e */ /* 0x000fe400048070ff */
[----:B------:R-:W-:Y:S01]  /*8400*/  F2FP.SATFINITE.E4M3.F32.PACK_AB_MERGE_C R201, R59, R54, RZ ;  /* 0x000000363bc9723e */ /* 0x000fe200048070ff */
[----:B------:R1:W-:Y:S01]  /*8410*/  STS.128 [R193+0x4020], R188 ;  /* 0x004020bcc1007388 */ /* 0x0003e20000000c00 */
[----:B------:R-:W-:Y:S02]  /*8420*/  F2FP.SATFINITE.E4M3.F32.PACK_AB_MERGE_C R202, R63, R58, RZ ;  /* 0x0000003a3fca723e */ /* 0x000fe400048070ff */
[----:B------:R-:W-:Y:S02]  /*8430*/  F2FP.SATFINITE.E4M3.F32.PACK_AB_MERGE_C R203, R67, R62, RZ ;  /* 0x0000003e43cb723e */ /* 0x000fe400048070ff */
[----:B------:R-:W-:Y:S02]  /*8440*/  F2FP.SATFINITE.E4M3.F32.PACK_AB_MERGE_C R200, R49, R48, R200 ;  /* 0x0000003031c8723e */ /* 0x000fe400048070c8 */
[----:B------:R-:W-:Y:S02]  /*8450*/  F2FP.SATFINITE.E4M3.F32.PACK_AB_MERGE_C R201, R53, R52, R201 ;  /* 0x0000003435c9723e */ /* 0x000fe400048070c9 */
[----:B------:R-:W-:Y:S02]  /*8460*/  F2FP.SATFINITE.E4M3.F32.PACK_AB_MERGE_C R202, R57, R56, R202 ;  /* 0x0000003839ca723e */ /* 0x000fe400048070ca */
[----:B------:R-:W-:Y:S02]  /*8470*/  F2FP.SATFINITE.E4M3.F32.PACK_AB_MERGE_C R203, R61, R60, R203 ;  /* 0x0000003c3dcb723e */ /* 0x000fe400048070cb */
[----:B------:R-:W-:Y:S02]  /*8480*/  LEA R199, R160, UR50, 0x3 ;  /* 0x00000032a0c77c11 */ /* 0x000fe4000f8e18ff */
[----:B------:R-:W-:Y:S01]  /*8490*/  @P6 SHF.L.U32 R206, R135, 0x1f, RZ ;  /* 0x0000001f87ce6819 */ /* 0x000fe200000006ff */
[----:B------:R1:W-:Y:S01]  /*84a0*/  STS.128 [R194+0x4010], R200 ;  /* 0x004010c8c2007388 */ /* 0x0003e20000000c00 */
[----:B------:R-:W-:Y:S01]  /*84b0*/  @!PT LDS RZ, [RZ] ;  /* 0x00000000fffff984 */ /* 0x000fe20000000800 */
[----:B------:R-:W-:Y:S01]  /*84c0*/  @!PT LDS RZ, [RZ] ;  /* 0x00000000fffff984 */ /* 0x000fe20000000800 */
[----:B------:R-:W-:Y:S01]  /*84d0*/  @!PT LDS RZ, [RZ] ;  /* 0x00000000fffff984 */ /* 0x000fe20000000800 */
[----:B------:R-:W-:Y:S01]  /*84e0*/  @!PT LDS RZ, [RZ] ;  /* 0x00000000fffff984 */ /* 0x000fe20000000800 */
[----:B------:R2:W-:Y:S07]  /*84f0*/  MEMBAR.ALL.CTA ;  /* 0x0000000000007992 */ /* 0x0005ee0000008000 */
[----:B--2---:R-:W2:Y:S02]  /*8500*/  FENCE.VIEW.ASYNC.S ;  /* 0x00000000000073c6 */ /* 0x004ea40000000000 */
[----:B--2---:R-:W-:Y:S06]  /*8510*/  BAR.SYNC.DEFER_BLOCKING 0x1, 0x80 ;  /* 0x0042000000007b1d */ /* 0x004fec0000010000 */
[----:B------:R-:W-:Y:S05]  /*8520*/  @P0 BRA `(.L_x_120) ;  /* 0x0000000000340947 */ /* 0x000fea0003800000 */
[----:B------:R-:W2:Y:S01]  /*8530*/  LDCU.64 UR6, c[0x0][0x348] ;  /* 0x00006900ff0677ac */ /* 0x000ea20008000a00 */
[----:B------:R-:W-:Y:S02]  /*8540*/  R2UR UR42, R186 ;  /* 0x00000000ba2a72ca */ /* 0x000fe400000e0000 */
[----:B------:R-:W-:Y:S01]  /*8550*/  R2UR UR43, R185 ;  /* 0x00000000b92b72ca */ /* 0x000fe200000e0000 */
[----:B------:R-:W-:Y:S01]  /*8560*/  UIADD3 UR4, UPT, UPT, UR50, 0x4200, URZ ;  /* 0x0000420032047890 */ /* 0x000fe2000fffe0ff */
[----:B------:R-:W-:Y:S02]  /*8570*/  R2UR UR44, R183 ;  /* 0x00000000b72c72ca */ /* 0x000fe400000e0000 */
[----:B------:R-:W-:Y:S03]  /*8580*/  R2UR UR45, R184 ;  /* 0x00000000b82d72ca */ /* 0x000fe600000e0000 */
[----:B------:R-:W-:Y:S05]  /*8590*/  IMAD.U32 R182, RZ, RZ, UR4 ;  /* 0x00000004ffb67e24 */ /* 0x000fea000f8e00ff */
[----:B------:R-:W-:Y:S01]  /*85a0*/  R2UR UR40, R182 ;  /* 0x00000000b62872ca */ /* 0x000fe200000e0000 */
[----:B--2---:R-:W-:Y:S04]  /*85b0*/  UIADD3 UR4, UP0, UPT, UR6, 0x780, URZ ;  /* 0x0000078006047890 */ /* 0x004fe8000ff1e0ff */
[----:B------:R-:W-:Y:S09]  /*85c0*/  UIADD3.X UR5, UPT, UPT, URZ, UR7, URZ, UP0, !UPT ;  /* 0x00000007ff057290 */ /* 0x000ff200087fe4ff */
[----:B------:R2:W-:Y:S01]  /*85d0*/  UTMASTG.5D.IM2COL [UR40], [UR4] ;  /* 0x00000028040073b5 */ /* 0x0005e20008060000 */
[----:B------:R0:W-:Y:S01]  /*85e0*/  UTMACMDFLUSH ;  /* 0x00000000000079b7 */ /* 0x0001e20000000000 */
[----:B--2---:R-:W-:Y:S04]  /*85f0*/  DEPBAR.LE SB0, 0x1 ;  /* 0x000080400000791a */ /* 0x004fe80000000000 */
.L_x_120:
[----:B------:R-:W-:Y:S05]  /*8600*/  BSYNC.RECONVERGENT B0 ;  /* 0x0000000000007941 */ /* 0x000fea0003800200 */
.L_x_119:
[----:B------:R-:W-:Y:S06]  /*8610*/  BAR.SYNC.DEFER_BLOCKING 0x1, 0x80 ;  /* 0x0042000000007b1d */ /* 0x000fec0000010000 */
[----:B------:R-:W2:Y:S01]  /*8620*/  @P6 SYNCS.PHASECHK.TRANS64.TRYWAIT P0, [R199+URZ+0x100], R206 ;  /* 0x000100cec70065a7 */ /* 0x000ea200080011ff */
[----:B------:R-:W-:Y:S01]  /*8630*/  BSSY B1, `(.L_x_121) ;  /* 0x0000023000017945 */ /* 0x000fe20003800000 */
[----:B--2---:R-:W-:Y:S03]  /*8640*/  @P6 SEL R195, RZ, 0x1, !P0 ;  /* 0x00000001ffc36807 */ /* 0x004fe60004000000 */
[----:B------:R-:W-:Y:S05]  /*8650*/  @!P6 BRA `(.L_x_122) ;  /* 0x000000000080e947 */ /* 0x000fea0003800000 */
[----:B------:R-:W-:Y:S01]  /*8660*/  ISETP.NE.AND P1, PT, R196, RZ, PT ;  /* 0x000000ffc400720c */ /* 0x000fe20003f25270 */
[----:B------:R-:W2:Y:S01]  /*8670*/  S2R R0, SR_CgaCtaId ;  /* 0x0000000000007919 */ /* 0x000ea20000008800 */
[----:B------:R-:W-:Y:S01]  /*8680*/  ISETP.NE.AND P0, PT, R195, RZ, PT ;  /* 0x000000ffc300720c */ /* 0x000fe20003f05270 */
[----:B------:R-:W-:Y:S10]  /*8690*/  BSSY B0, `(.L_x_123) ;  /* 0x0000009000007945 */ /* 0x000ff40003800000 */
[----:B------:R-:W-:Y:S04]  /*86a0*/  @P1 IMAD R3, R160, 0x2000, R181 ;  /* 0x00002000a0031824 */ /* 0x000fe800078e02b5 */
[C---:B------:R-:W-:Y:S01]  /*86b0*/  @P1 IMAD.IADD R198, R3.reuse, 0x1, R198 ;  /* 0x0000000103c61824 */ /* 0x040fe200078e02c6 */
[----:B------:R-:W-:Y:S03]  /*86c0*/  @P1 IADD3 R204, PT, PT, R3, R204, RZ ;  /* 0x000000cc03cc1210 */ /* 0x000fe60007ffe0ff */
[----:B------:R-:W-:Y:S01]  /*86d0*/  @P1 IMAD.IADD R197, R197, 0x1, R198 ;  /* 0x00000001c5c51824 */ /* 0x000fe200078e02c6 */
[----:B------:R-:W-:Y:S06]  /*86e0*/  @P0 BRA `(.L_x_124) ;  /* 0x00000000000c0947 */ /* 0x000fec0003800000 */
[----:B------:R-:W-:Y:S04]  /*86f0*/  SHF.L.U32 R2, R135, 0x1f, RZ ;  /* 0x0000001f87027819 */ /* 0x000fe800000006ff */
[----:B------:R-:W3:Y:S02]  /*8700*/  SYNCS.PHASECHK.TRANS64.TRYWAIT P0, [R199+URZ+0x100], R2 ;  /* 0x00010002c70075a7 */ /* 0x000ee400080011ff */
[----:B---3--:R-:W-:Y:S05]  /*8710*/  @!P0 BRA `(.L_x_125) ;  /* 0x0000002000d08947 */ /* 0x008fea0003800000 */
.L_x_124:
[----:B------:R-:W-:Y:S05]  /*8720*/  BSYNC B0 ;  /* 0x0000000000007941 */ /* 0x000fea0003800000 */
.L_x_123:
[----:B------:R-:W-:Y:S01]  /*8730*/  ISETP.NE.AND P0, PT, R196, RZ, PT ;  /* 0x000000ffc400720c */ /* 0x000fe20003f05270 */
[----:B---3--:R-:W-:Y:S02]  /*8740*/  VIADD R199, R199, 0x110 ;  /* 0x00000110c7c77836 */ /* 0x008fe40000000000 */
[----:B------:R-:W-:Y:S03]  /*8750*/  VIADD R160, R160, 0x1 ;  /* 0x00000001a0a07836 */ /* 0x000fe60000000000 */
[----:B--2---:R-:W-:Y:S07]  /*8760*/  PRMT R0, R0, 0x654, R199 ;  /* 0x0000065400007816 */ /* 0x004fee00000000c7 */
        /* <DEDUP_REMOVED lines=11> */
[----:B------:R-:W-:Y:S01]  /*8820*/  SEL R160, R160, RZ, P0 ;  /* 0x000000ffa0a07207 */ /* 0x000fe20000000000 */
[----:B-----5:R5:W-:Y:S02]  /*8830*/  SYNCS.ARRIVE.TRANS64.RED.A1T0 RZ, [R0+URZ], RZ ;  /* 0x000000ff00ff79a7 */ /* 0x020be400081004ff */
[----:B-----5:R-:W-:Y:S04]  /*8840*/  SEL R0, RZ, 0x1, P0 ;  /* 0x00000001ff007807 */ /* 0x020fe80000000000 */
[----:B--234-:R-:W-:Y:S02]  /*8850*/  LOP3.LUT R135, R135, R0, RZ, 0x3c, !PT ;  /* 0x0000000087877212 */ /* 0x01cfe400078e3cff */
.L_x_122:
[----:B------:R-:W-:Y:S05]  /*8860*/  BSYNC B1 ;  /* 0x0000000000017941 */ /* 0x000fea0003800000 */
.L_x_121:
[----:B------:R-:W-:Y:S05]  /*8870*/  VIADD R3, R71, 0x40 ;  /* 0x0000004047037836 */ /* 0x000fea0000000000 */
[----:B------:R-:W-:Y:S04]  /*8880*/  SHF.R.U32.HI R3, RZ, 0x15, R3 ;  /* 0x00000015ff037819 */ /* 0x000fe80000011603 */
[----:B------:R-:W-:Y:S11]  /*8890*/  LOP3.LUT P0, RZ, R3, 0x3, R168, 0x48, !PT ;  /* 0x0000000303ff7812 */ /* 0x000ff600078048a8 */
[----:B------:R-:W-:Y:S02]  /*88a0*/  @!UPT UIADD3 URZ, UPT, UPT, URZ, URZ, URZ ;  /* 0x000000fffffff290 */ /* 0x000fe4000fffe0ff */
[----:B------:R-:W-:Y:S05]  /*88b0*/  @!P0 BRA `(.L_x_126) ;  /* 0x0000000000408947 */ /* 0x000fea0003800000 */
[----:B------:R-:W2:Y:S01]  /*88c0*/  LDCU.64 UR8, c[0x4][0x70] ;  /* 0x01000e00ff0877ac */ /* 0x000ea20008000a00 */
[----:B------:R-:W-:Y:S01]  /*88d0*/  MOV R3, 0x0 ;  /* 0x0000000000037802 */ /* 0x000fe20000000f00 */
[----:B------:R-:W-:Y:S02]  /*88e0*/  HFMA2 R12, -RZ, RZ, 0, 5.9604644775390625e-08 ;  /* 0x00000001ff0c7431 */ /* 0x000fe400000001ff */
[----:B------:R-:W-:Y:S02]  /*88f0*/  IMAD.MOV.U32 R8, RZ, RZ, 0x192 ;  /* 0x00000192ff087424 */ /* 0x000fe400078e00ff */
[----:B------:R-:W-:Y:S01]  /*8900*/  IMAD.MOV.U32 R13, RZ, RZ, RZ ;  /* 0x000000ffff0d7224 */ /* 0x000fe200078e00ff */
[----:B------:R-:W3:Y:S01]  /*8910*/  LDCU.64 UR6, c[0x4][0x78] ;  /* 0x01000f00ff0677ac */ /* 0x000ee20008000a00 */
[----:B------:R-:W4:Y:S01]  /*8920*/  LDC.64 R2, c[0x4][R3] ;  /* 0x0100000003027b82 */ /* 0x000f220000000a00 */
[----:B------:R-:W5:Y:S01]  /*8930*/  LDCU.64 UR4, c[0x4][0x10] ;  /* 0x01000200ff0477ac */ /* 0x000f620008000a00 */
[----:B--2---:R-:W-:Y:S01]  /*8940*/  MOV R5, UR9 ;  /* 0x0000000900057c02 */ /* 0x004fe20008000f00 */
[----:B------:R-:W-:Y:S01]  /*8950*/  IMAD.U32 R4, RZ, RZ, UR8 ;  /* 0x00000008ff047e24 */ /* 0x000fe2000f8e00ff */
[----:B---3--:R-:W-:Y:S01]  /*8960*/  MOV R7, UR7 ;  /* 0x0000000700077c02 */ /* 0x008fe20008000f00 */
[----:B------:R-:W-:Y:S01]  /*8970*/  IMAD.U32 R6, RZ, RZ, UR6 ;  /* 0x00000006ff067e24 */ /* 0x000fe2000f8e00ff */
[----:B-----5:R-:W-:Y:S01]  /*8980*/  MOV R11, UR5 ;  /* 0x00000005000b7c02 */ /* 0x020fe20008000f00 */
[----:B------:R-:W-:Y:S02]  /*8990*/  IMAD.U32 R10, RZ, RZ, UR4 ;  /* 0x00000004ff0a7e24 */ /* 0x000fe4000f8e00ff */
[----:B------:R-:W-:Y:S07]  /*89a0*/  LEPC R20, `(.L_x_126) ;  /* 0x000000001014794e */ /* 0x000fee0000000000 */
[----:B-1--4-:R-:W-:Y:S05]  /*89b0*/  CALL.ABS.NOINC R2 ;  /* 0x0000000002007343 */ /* 0x012fea0003c00000 */
.L_x_126:
[----:B------:R-:W-:Y:S01]  /*89c0*/  ISETP.NE.AND P0, PT, R166, RZ, PT ;  /* 0x000000ffa600720c */ /* 0x000fe20003f05270 */
[----:B------:R-:W-:Y:S05]  /*89d0*/  WARPSYNC.ALL ;  /* 0x0000000000007948 */ /* 0x000fea0003800000 */
[----:B------:R-:W-:Y:S01]  /*89e0*/  R2UR UR4, R71 ;  /* 0x00000000470472ca */ /* 0x000fe200000e0000 */
[----:B------:R-:W-:Y:S01]  /*89f0*/  BSSY.RECONVERGENT B0, `(.L_x_127) ;  /* 0x000011f000007945 */ /* 0x000fe20003800200 */
[----:B------:R-:W-:Y:S02]  /*8a00*/  F2FP.F16.E4M3.UNPACK_B R11, R137 ;  /* 0x00000089ff0b723e */ /* 0x000fe400020006ff */
[----:B------:R-:W-:Y:S02]  /*8a10*/  F2FP.F16.E4M3.UNPACK_B R10, R138 ;  /* 0x0000008aff0a723e */ /* 0x000fe400020006ff */
[----:B------:R-:W-:Y:S01]  /*8a20*/  F2FP.F16.E4M3.UNPACK_B R9, R139 ;  /* 0x0000008bff09723e */ /* 0x000fe200020006ff */
[--C-:B------:R-:W-:Y:S01]  /*8a30*/  HADD2.F32 R74, -RZ, R11.reuse.H0_H0 ;  /* 0x2000000bff4a7230 */ /* 0x100fe20000004100 */
[----:B------:R-:W-:Y:S01]  /*8a40*/  F2FP.F16.E4M3.UNPACK_B R8, R140 ;  /* 0x0000008cff08723e */ /* 0x000fe200020006ff */
[----:B------:R-:W-:Y:S01]  /*8a50*/  HADD2.F32 R76, -RZ, R11.H1_H1 ;  /* 0x3000000bff4c7230 */ /* 0x000fe20000004100 */
[----:B------:R-:W-:Y:S01]  /*8a60*/  F2FP.F16.E4M3.UNPACK_B R7, R141 ;  /* 0x0000008dff07723e */ /* 0x000fe200020006ff */
[--C-:B------:R-:W-:Y:S01]  /*8a70*/  HADD2.F32 R77, -RZ, R10.reuse.H0_H0 ;  /* 0x2000000aff4d7230 */ /* 0x100fe20000004100 */
[----:B------:R-:W-:Y:S01]  /*8a80*/  F2FP.F16.E4M3.UNPACK_B R6, R142 ;  /* 0x0000008eff06723e */ /* 0x000fe200020006ff */
[----:B------:R-:W-:Y:S01]  /*8a90*/  HADD2.F32 R80, -RZ, R10.H1_H1 ;  /* 0x3000000aff507230 */ /* 0x000fe20000004100 */
[----:B------:R-:W-:Y:S01]  /*8aa0*/  F2FP.F16.E4M3.UNPACK_B R5, R143 ;  /* 0x0000008fff05723e */ /* 0x000fe200020006ff */
[--C-:B------:R-:W-:Y:S01]  /*8ab0*/  HADD2.F32 R81, -RZ, R9.reuse.H0_H0 ;  /* 0x20000009ff517230 */ /* 0x100fe20000004100 */
[----:B-1----:R-:W-:Y:S01]  /*8ac0*/  F2FP.F16.E4M3.UNPACK_B R4, R144 ;  /* 0x00000090ff04723e */ /* 0x002fe200020006ff */
[----:B------:R-:W-:Y:S01]  /*8ad0*/  HADD2.F32 R83, -RZ, R9.H1_H1 ;  /* 0x30000009ff537230 */ /* 0x000fe20000004100 */
[-C--:B------:R-:W-:Y:S01]  /*8ae0*/  F2FP.F16.E4M3.UNPACK_B R2, R136.reuse ;  /* 0x00000088ff02723e */ /* 0x080fe200020006ff */
[--C-:B------:R-:W-:Y:S01]  /*8af0*/  HADD2.F32 R86, -RZ, R8.reuse.H0_H0 ;  /* 0x20000008ff567230 */ /* 0x100fe20000004100 */
[----:B------:R-:W-:Y:S01]  /*8b00*/  F2FP.F16.E4M3.UNPACK_B R136, R136.H1 ;  /* 0x00000088ff88723e */ /* 0x000fe200030006ff */
[----:B------:R-:W-:Y:S01]  /*8b10*/  HADD2.F32 R87, -RZ, R8.H1_H1 ;  /* 0x30000008ff577230 */ /* 0x000fe20000004100 */
[----:B------:R-:W-:Y:S01]  /*8b20*/  F2FP.F16.E4M3.UNPACK_B R137, R137.H1 ;  /* 0x00000089ff89723e */ /* 0x000fe200030006ff */
[--C-:B------:R-:W-:Y:S01]  /*8b30*/  HADD2.F32 R90, -RZ, R7.reuse.H0_H0 ;  /* 0x20000007ff5a7230 */ /* 0x100fe20000004100 */
[----:B------:R-:W-:Y:S01]  /*8b40*/  F2FP.F16.E4M3.UNPACK_B R138, R138.H1 ;  /* 0x0000008aff8a723e */ /* 0x000fe200030006ff */
[----:B------:R-:W-:Y:S01]  /*8b50*/  HADD2.F32 R91, -RZ, R7.H1_H1 ;  /* 0x30000007ff5b7230 */ /* 0x000fe20000004100 */
[----:B------:R-:W-:Y:S01]  /*8b60*/  F2FP.F16.E4M3.UNPACK_B R139, R139.H1 ;  /* 0x0000008bff8b723e */ /* 0x000fe200030006ff */
[--C-:B------:R-:W-:Y:S01]  /*8b70*/  HADD2.F32 R94, -RZ, R6.reuse.H0_H0 ;  /* 0x20000006ff5e7230 */ /* 0x100fe20000004100 */
[----:B------:R-:W-:Y:S01]  /*8b80*/  IADD3 R187, PT, PT, R187, 0x150, RZ ;  /* 0x00000150bbbb7810 */ /* 0x000fe20007ffe0ff */
[----:B------:R-:W-:Y:S01]  /*8b90*/  HADD2.F32 R95, -RZ, R6.H1_H1 ;  /* 0x30000006ff5f7230 */ /* 0x000fe20000004100 */
[----:B------:R-:W-:Y:S01]  /*8ba0*/  F2FP.F16.E4M3.UNPACK_B R107, R145 ;  /* 0x00000091ff6b723e */ /* 0x000fe200020006ff */
[--C-:B------:R-:W-:Y:S01]  /*8bb0*/  HADD2.F32 R98, -RZ, R5.reuse.H0_H0 ;  /* 0x20000005ff627230 */ /* 0x100fe20000004100 */
[----:B------:R-:W-:Y:S01]  /*8bc0*/  LOP3.LUT R187, R187, 0xfefffff8, RZ, 0xc0, !PT ;  /* 0xfefffff8bbbb7812 */ /* 0x000fe200078ec0ff */
[----:B------:R-:W-:Y:S01]  /*8bd0*/  HADD2.F32 R99, -RZ, R5.H1_H1 ;  /* 0x30000005ff637230 */ /* 0x000fe20000004100 */
[----:B------:R-:W-:Y:S01]  /*8be0*/  F2FP.F16.E4M3.UNPACK_B R111, R146 ;  /* 0x00000092ff6f723e */ /* 0x000fe200020006ff */
[--C-:B------:R-:W-:Y:S01]  /*8bf0*/  HADD2.F32 R102, -RZ, R4.reuse.H0_H0 ;  /* 0x20000004ff667230 */ /* 0x100fe20000004100 */
[----:B------:R-:W-:Y:S01]  /*8c00*/  F2FP.F16.E4M3.UNPACK_B R115, R147 ;  /* 0x00000093ff73723e */ /* 0x000fe200020006ff */
[----:B------:R-:W-:Y:S01]  /*8c10*/  HADD2.F32 R103, -RZ, R4.H1_H1 ;  /* 0x30000004ff677230 */ /* 0x000fe20000004100 */
[----:B------:R-:W-:Y:S01]  /*8c20*/  F2FP.F16.E4M3.UNPACK_B R119, R148 ;  /* 0x00000094ff77723e */ /* 0x000fe200020006ff */
[----:B------:R-:W1:Y:S01]  /*8c30*/  LDTM.x64 R4, tmem[UR4+0x40] ;  /* 0x00004004000479ee */ /* 0x000e620008340000 */
[--C-:B------:R-:W-:Y:S01]  /*8c40*/  HADD2.F32 R0, -RZ, R2.reuse.H0_H0 ;  /* 0x20000002ff007230 */ /* 0x100fe20000004100 */
[----:B------:R-:W-:Y:S01]  /*8c50*/  NOP ;  /* 0x0000000000007918 */ /* 0x000fe20000000000 */
[----:B-1----:R1:W-:Y:S01]  /*8c60*/  SYNCS.ARRIVE.TRANS64.RED.A1T0 RZ, [R187+URZ], RZ ;  /* 0x000000ffbbff79a7 */ /* 0x0023e200081004ff */
[----:B------:R-:W-:Y:S01]  /*8c70*/  HADD2.F32 R2, -RZ, R2.H1_H1 ;  /* 0x30000002ff027230 */ /* 0x000fe20000004100 */
[----:B------:R-:W-:Y:S01]  /*8c80*/  F2FP.F16.E4M3.UNPACK_B R123, R149 ;  /* 0x00000095ff7b723e */ /* 0x000fe200020006ff */
[----:B------:R-:W-:Y:S01]  /*8c90*/  HADD2.F32 R78, -RZ, R137.H1_H1 ;  /* 0x30000089ff4e7230 */ /* 0x000fe20000004100 */
[----:B------:R-:W-:Y:S01]  /*8ca0*/  F2FP.F16.E4M3.UNPACK_B R127, R150 ;  /* 0x00000096ff7f723e */ /* 0x000fe200020006ff */
[--C-:B------:R-:W-:Y:S01]  /*8cb0*/  HADD2.F32 R106, -RZ, R107.reuse.H0_H0 ;  /* 0x2000006bff6a7230 */ /* 0x100fe20000004100 */
[----:B------:R-:W-:Y:S01]  /*8cc0*/  F2FP.F16.E4M3.UNPACK_B R130, R151 ;  /* 0x00000097ff82723e */ /* 0x000fe200020006ff */
[----:B------:R-:W-:Y:S01]  /*8cd0*/  HADD2.F32 R107, -RZ, R107.H1_H1 ;  /* 0x3000006bff6b7230 */ /* 0x000fe20000004100 */
[----:B------:R-:W-:Y:S01]  /*8ce0*/  F2FP.F16.E4M3.UNPACK_B R140, R140.H1 ;  /* 0x0000008cff8c723e */ /* 0x000fe200030006ff */
        /* <DEDUP_REMOVED lines=12> */
[C---:B------:R-:W-:Y:S01]  /*8db0*/  FMUL R4, R70.reuse, R4 ;  /* 0x0000000446047220 */ /* 0x040fe20000400000 */
[C---:B------:R-:W-:Y:S01]  /*8dc0*/  FMUL R5, R70.reuse, R5 ;  /* 0x0000000546057220 */ /* 0x040fe20000400000 */
[--C-:B------:R-:W-:Y:S02]  /*8dd0*/  HADD2.F32 R3, -RZ, R136.reuse.H0_H0 ;  /* 0x20000088ff037230 */ /* 0x100fe40000004100 */
        /* <DEDUP_REMOVED lines=9> */
[----:B------:R-:W-:Y:S02]  /*8e70*/  HADD2.F32 R122, -RZ, R123.H0_H0 ;  /* 0x2000007bff7a7230 */ /* 0x000fe40000004100 */
[C---:B------:R-:W-:Y:S01]  /*8e80*/  FMUL R6, R70.reuse, R6 ;  /* 0x0000000646067220 */ /* 0x040fe20000400000 */
[----:B------:R-:W-:Y:S02]  /*8e90*/  HADD2.F32 R72, -RZ, R136.H1_H1 ;  /* 0x30000088ff487230 */ /* 0x000fe40000004100 */
[C---:B------:R-:W-:Y:S01]  /*8ea0*/  FMUL R7, R70.reuse, R7 ;  /* 0x0000000746077220 */ /* 0x040fe20000400000 */
[----:B------:R-:W-:Y:S02]  /*8eb0*/  HADD2.F32 R75, -RZ, R137.H0_H0 ;  /* 0x20000089ff4b7230 */ /* 0x000fe40000004100 */
[C---:B------:R-:W-:Y:S01]  /*8ec0*/  FFMA R6, R73.reuse, R3, R6 ;  /* 0x0000000349067223 */ /* 0x040fe20000000006 */
[----:B------:R-:W-:Y:S02]  /*8ed0*/  HADD2.F32 R123, -RZ, R123.H1_H1 ;  /* 0x3000007bff7b7230 */ /* 0x000fe40000004100 */
[C---:B------:R-:W-:Y:S01]  /*8ee0*/  FFMA R7, R73.reuse, R72, R7 ;  /* 0x0000004849077223 */ /* 0x040fe20000000007 */
[C---:B------:R-:W-:Y:S01]  /*8ef0*/  FFMA R8, R73.reuse, R74, R8 ;  /* 0x0000004a49087223 */ /* 0x040fe20000000008 */
[----:B------:R-:W-:Y:S01]  /*8f00*/  FFMA R9, R73, R76, R9 ;  /* 0x0000004c49097223 */ /* 0x000fe20000000009 */
[--C-:B------:R-:W-:Y:S02]  /*8f10*/  HADD2.F32 R126, -RZ, R127.reuse.H0_H0 ;  /* 0x2000007fff7e7230 */ /* 0x100fe40000004100 */
[C---:B------:R-:W-:Y:S01]  /*8f20*/  FMUL R10, R70.reuse, R10 ;  /* 0x0000000a460a7220 */ /* 0x040fe20000400000 */
[----:B------:R-:W-:Y:S01]  /*8f30*/  F2FP.SATFINITE.E4M3.F32.PACK_AB_MERGE_C R76, R7, R6, RZ ;  /* 0x00000006074c723e */ /* 0x000fe200048070ff */
[C---:B------:R-:W-:Y:S01]  /*8f40*/  FMUL R7, R70.reuse, R20 ;  /* 0x0000001446077220 */ /* 0x040fe20000400000 */
[----:B------:R-:W-:Y:S02]  /*8f50*/  HADD2.F32 R127, -RZ, R127.H1_H1 ;  /* 0x3000007fff7f7230 */ /* 0x000fe40000004100 */
[C---:B------:R-:W-:Y:S01]  /*8f60*/  FFMA R10, R73.reuse, R75, R10 ;  /* 0x0000004b490a7223 */ /* 0x040fe2000000000a */
[----:B------:R-:W-:Y:S02]  /*8f70*/  HADD2.F32 R72, -RZ, R130.H0_H0 ;  /* 0x20000082ff487230 */ /* 0x000fe40000004100 */
        /* <DEDUP_REMOVED lines=8> */
[----:B------:R-:W-:Y:S01]  /*9000*/  HADD2.F32 R75, -RZ, R130.H1_H1 ;  /* 0x30000082ff4b7230 */ /* 0x000fe20000004100 */
[----:B------:R-:W-:Y:S01]  /*9010*/  F2FP.SATFINITE.E4M3.F32.PACK_AB_MERGE_C R78, R11, R10, RZ ;  /* 0x0000000a0b4e723e */ /* 0x000fe200048070ff */
[C---:B------:R-:W-:Y:S01]  /*9020*/  FMUL R10, R70.reuse, R21 ;  /* 0x00000015460a7220 */ /* 0x040fe20000400000 */
[C---:B------:R-:W-:Y:S01]  /*9030*/  FMUL R21, R70.reuse, R28 ;  /* 0x0000001c46157220 */ /* 0x040fe20000400000 */
        /* <DEDUP_REMOVED lines=9> */
[----:B------:R-:W-:Y:S01]  /*90d0*/  F2FP.SATFINITE.E4M3.F32.PACK_AB_MERGE_C R14, R15, R14, RZ ;  /* 0x0000000e0f0e723e */ /* 0x000fe200048070ff */
        /* <DEDUP_REMOVED lines=8> */
[C---:B------:R-:W-:Y:S01]  /*9160*/  FFMA R11, R73.reuse, R88, R11 ;  /* 0x00000058490b7223 */ /* 0x040fe2000000000b */
[----:B------:R-:W-:Y:S01]  /*9170*/  FMUL R22, R70, R29 ;  /* 0x0000001d46167220 */ /* 0x000fe20000400000 */
        /* <DEDUP_REMOVED lines=13> */
[----:B------:R-:W-:Y:S01]  /*9250*/  FMUL R20, R70, R27 ;  /* 0x0000001b46147220 */ /* 0x000fe20000400000 */
[--C-:B------:R-:W-:Y:S01]  /*9260*/  HADD2.F32 R96, -RZ, R142.reuse.H0_H0 ;  /* 0x2000008eff607230 */ /* 0x100fe20000004100 */
[----:B------:R-:W-:Y:S01]  /*9270*/  F2FP.SATFINITE.E4M3.F32.PACK_AB_MERGE_C R16, R10, R7, R16 ;  /* 0x000000070a10723e */ /* 0x000fe20004807010 */
[----:B------:R-:W-:Y:S02]  /*9280*/  HADD2.F32 R97, -RZ, R142.H1_H1 ;  /* 0x3000008eff617230 */ /* 0x000fe40000004100 */
[C---:B------:R-:W-:Y:S01]  /*9290*/  FFMA R20, R73.reuse, R93, R20 ;  /* 0x0000005d49147223 */ /* 0x040fe20000000014 */
[C---:B------:R-:W-:Y:S01]  /*92a0*/  FFMA R21, R73.reuse, R94, R21 ;  /* 0x0000005e49157223 */ /* 0x040fe20000000015 */
[C---:B------:R-:W-:Y:S01]  /*92b0*/  FFMA R22, R73.reuse, R95, R22 ;  /* 0x0000005f49167223 */ /* 0x040fe20000000016 */
[C---:B------:R-:W-:Y:S01]  /*92c0*/  FMUL R23, R70.reuse, R30 ;  /* 0x0000001e46177220 */ /* 0x040fe20000400000 */
[----:B------:R-:W-:Y:S01]  /*92d0*/  FMUL R30, R70, R37 ;  /* 0x00000025461e7220 */ /* 0x000fe20000400000 */
[----:B------:R-:W-:Y:S01]  /*92e0*/  F2FP.SATFINITE.E4M3.F32.PACK_AB_MERGE_C R19, R20, R19, RZ ;  /* 0x000000131413723e */ /* 0x000fe200048070ff */
[C---:B------:R-:W-:Y:S01]  /*92f0*/  FMUL R37, R70.reuse, R44 ;  /* 0x0000002c46257220 */ /* 0x040fe20000400000 */
[C---:B------:R-:W-:Y:S01]  /*9300*/  FFMA R23, R73.reuse, R96, R23 ;  /* 0x0000006049177223 */ /* 0x040fe20000000017 */
        /* <DEDUP_REMOVED lines=20> */
[----:B------:R-:W-:Y:S01]  /*9450*/  F2FP.F16.E4M3.UNPACK_B R147, R147.H1 ;  /* 0x00000093ff93723e */ /* 0x000fe200030006ff */
[----:B------:R-:W-:Y:S01]  /*9460*/  FMUL R38, R70, R45 ;  /* 0x0000002d46267220 */ /* 0x000fe20000400000 */
[----:B------:R-:W-:Y:S01]  /*9470*/  F2FP.SATFINITE.E4M3.F32.PACK_AB_MERGE_C R19, R28, R27, RZ ;  /* 0x0000001b1c13723e */ /* 0x000fe200048070ff */
[----:B------:R-:W-:Y:S01]  /*9480*/  FFMA R31, R73, R104, R31 ;  /* 0x00000068491f7223 */ /* 0x000fe2000000001f */
[C---:B------:R-:W-:Y:S01]  /*9490*/  FMUL R45, R70.reuse, R52 ;  /* 0x00000034462d7220 */ /* 0x040fe20000400000 */
[C---:B------:R-:W-:Y:S01]  /*94a0*/  FMUL R52, R70.reuse, R59 ;  /* 0x0000003b46347220 */ /* 0x040fe20000400000 */
[----:B------:R-:W-:Y:S01]  /*94b0*/  F2FP.F16.E4M3.UNPACK_B R148, R148.H1 ;  /* 0x00000094ff94723e */ /* 0x000fe200030006ff */
[C---:B------:R-:W-:Y:S01]  /*94c0*/  FMUL R59, R70.reuse, R66 ;  /* 0x00000042463b7220 */ /* 0x040fe20000400000 */
[----:B------:R-:W-:Y:S01]  /*94d0*/  F2FP.SATFINITE.E4M3.F32.PACK_AB_MERGE_C R66, R13, R12, R14 ;  /* 0x0000000c0d42723e */ /* 0x000fe2000480700e */
        /* <DEDUP_REMOVED lines=11> */
[C---:B------:R-:W-:Y:S01]  /*9590*/  FFMA R35, R73.reuse, R108, R35 ;  /* 0x0000006c49237223 */ /* 0x040fe20000000023 */
[C---:B------:R-:W-:Y:S01]  /*95a0*/  FMUL R36, R70.reuse, R43 ;  /* 0x0000002b46247220 */ /* 0x040fe20000400000 */
[--C-:B------:R-:W-:Y:S02]  /*95b0*/  HADD2.F32 R112, -RZ, R146.reuse.H0_H0 ;  /* 0x20000092ff707230 */ /* 0x100fe40000004100 */
[C---:B------:R-:W-:Y:S01]  /*95c0*/  FMUL R39, R70.reuse, R46 ;  /* 0x0000002e46277220 */ /* 0x040fe20000400000 */
        /* <DEDUP_REMOVED lines=13> */
[C---:B------:R-:W-:Y:S01]  /*96a0*/  FMUL R46, R70.reuse, R53 ;  /* 0x00000035462e7220 */ /* 0x040fe20000400000 */
[--C-:B------:R-:W-:Y:S02]  /*96b0*/  HADD2.F32 R120, -RZ, R148.reuse.H0_H0 ;  /* 0x20000094ff787230 */ /* 0x100fe40000004100 */
[C---:B------:R-:W-:Y:S01]  /*96c0*/  FMUL R50, R70.reuse, R57 ;  /* 0x0000003946327220 */ /* 0x040fe20000400000 */
[C---:B------:R-:W-:Y:S01]  /*96d0*/  FMUL R51, R70.reuse, R58 ;  /* 0x0000003a46337220 */ /* 0x040fe20000400000 */
[C---:B------:R-:W-:Y:S01]  /*96e0*/  FMUL R53, R70.reuse, R60 ;  /* 0x0000003c46357220 */ /* 0x040fe20000400000 */
[C---:B------:R-:W-:Y:S01]  /*96f0*/  FFMA R43, R73.reuse, R116, R43 ;  /* 0x00000074492b7223 */ /* 0x040fe2000000002b */
[----:B------:R-:W-:Y:S02]  /*9700*/  HADD2.F32 R121, -RZ, R148.H1_H1 ;  /* 0x30000094ff797230 */ /* 0x000fe40000004100 */
[C---:B------:R-:W-:Y:S01]  /*9710*/  FMUL R47, R70.reuse, R54 ;  /* 0x00000036462f7220 */ /* 0x040fe20000400000 */
[C---:B------:R-:W-:Y:S01]  /*9720*/  FMUL R57, R70.reuse, R64 ;  /* 0x0000004046397220 */ /* 0x040fe20000400000 */
[C---:B------:R-:W-:Y:S01]  /*9730*/  FMUL R58, R70.reuse, R65 ;  /* 0x00000041463a7220 */ /* 0x040fe20000400000 */
[C---:B------:R-:W-:Y:S01]  /*9740*/  FMUL R60, R70.reuse, R67 ;  /* 0x00000043463c7220 */ /* 0x040fe20000400000 */
[----:B------:R-:W-:Y:S01]  /*9750*/  FFMA R44, R73, R117, R44 ;  /* 0x00000075492c7223 */ /* 0x000fe2000000002c */
[C---:B------:R-:W-:Y:S01]  /*9760*/  FMUL R48, R70.reuse, R55 ;  /* 0x0000003746307220 */ /* 0x040fe20000400000 */
[----:B------:R-:W-:Y:S01]  /*9770*/  F2FP.SATFINITE.E4M3.F32.PACK_AB_MERGE_C R64, R5, R4, R76 ;  /* 0x000000040540723e */ /* 0x000fe2000480704c */
[----:B------:R-:W-:Y:S01]  /*9780*/  FFMA R45, R73, R118, R45 ;  /* 0x00000076492d7223 */ /* 0x000fe2000000002d */
[----:B------:R-:W-:Y:S01]  /*9790*/  F2FP.SATFINITE.E4M3.F32.PACK_AB_MERGE_C R65, R9, R8, R78 ;  /* 0x000000080941723e */ /* 0x000fe2000480704e */
[----:B------:R-:W-:Y:S01]  /*97a0*/  FMUL R49, R70, R56 ;  /* 0x0000003846317220 */ /* 0x000fe20000400000 */
[----:B------:R-:W-:Y:S01]  /*97b0*/  F2FP.SATFINITE.E4M3.F32.PACK_AB_MERGE_C R67, R2, R0, R3 ;  /* 0x000000000243723e */ /* 0x000fe20004807003 */
[C---:B------:R-:W-:Y:S01]  /*97c0*/  FFMA R46, R73.reuse, R119, R46 ;  /* 0x00000077492e7223 */ /* 0x040fe2000000002e */
[----:B------:R-:W-:Y:S01]  /*97d0*/  F2FP.F16.E4M3.UNPACK_B R150, R150.H1 ;  /* 0x00000096ff96723e */ /* 0x000fe200030006ff */
[--C-:B------:R-:W-:Y:S02]  /*97e0*/  HADD2.F32 R124, -RZ, R149.reuse.H0_H0 ;  /* 0x20000095ff7c7230 */ /* 0x100fe40000004100 */
[C---:B------:R-:W-:Y:S01]  /*97f0*/  FFMA R47, R73.reuse, R120, R47 ;  /* 0x00000078492f7223 */ /* 0x040fe2000000002f */
[----:B------:R1:W-:Y:S01]  /*9800*/  STS.128 [R163+UR50+0x6200], R64 ;  /* 0x00620040a3007988 */ /* 0x0003e20008000c32 */
[----:B------:R-:W-:Y:S02]  /*9810*/  HADD2.F32 R125, -RZ, R149.H1_H1 ;  /* 0x30000095ff7d7230 */ /* 0x000fe40000004100 */
[C---:B------:R-:W-:Y:S01]  /*9820*/  FFMA R48, R73.reuse, R121, R48 ;  /* 0x0000007949307223 */ /* 0x040fe20000000030 */
[C---:B------:R-:W-:Y:S01]  /*9830*/  FFMA R49, R73.reuse, R122, R49 ;  /* 0x0000007a49317223 */ /* 0x040fe20000000031 */
[----:B------:R-:W-:Y:S01]  /*9840*/  F2FP.F16.E4M3.UNPACK_B R151, R151.H1 ;  /* 0x00000097ff97723e */ /* 0x000fe200030006ff */
[C---:B------:R-:W-:Y:S01]  /*9850*/  FFMA R50, R73.reuse, R123, R50 ;  /* 0x0000007b49327223 */ /* 0x040fe20000000032 */
[----:B------:R-:W-:Y:S01]  /*9860*/  FMUL R54, R70, R61 ;  /* 0x0000003d46367220 */ /* 0x000fe20000400000 */
[--C-:B------:R-:W-:Y:S01]  /*9870*/  HADD2.F32 R128, -RZ, R150.reuse.H0_H0 ;  /* 0x20000096ff807230 */ /* 0x100fe20000004100 */
[----:B------:R1:W-:Y:S01]  /*9880*/  STS.128 [R192+0x6010], R16 ;  /* 0x00601010c0007388 */ /* 0x0003e20000000c00 */
[----:B------:R-:W-:Y:S01]  /*9890*/  F2FP.SATFINITE.E4M3.F32.PACK_AB_MERGE_C R35, R36, R35, RZ ;  /* 0x000000232423723e */ /* 0x000fe200048070ff */
[C---:B------:R-:W-:Y:S01]  /*98a0*/  FFMA R51, R73.reuse, R124, R51 ;  /* 0x0000007c49337223 */ /* 0x040fe20000000033 */
[----:B------:R-:W-:Y:S01]  /*98b0*/  F2FP.SATFINITE.E4M3.F32.PACK_AB_MERGE_C R39, R40, R39, RZ ;  /* 0x000000272827723e */ /* 0x000fe200048070ff */
[----:B------:R-:W-:Y:S02]  /*98c0*/  HADD2.F32 R129, -RZ, R150.H1_H1 ;  /* 0x30000096ff817230 */ /* 0x000fe40000004100 */
[C---:B------:R-:W-:Y:S01]  /*98d0*/  FMUL R55, R70.reuse, R62 ;  /* 0x0000003e46377220 */ /* 0x040fe20000400000 */
[C---:B------:R-:W-:Y:S01]  /*98e0*/  FFMA R52, R73.reuse, R125, R52 ;  /* 0x0000007d49347223 */ /* 0x040fe20000000034 */
[----:B------:R-:W-:Y:S01]  /*98f0*/  FMUL R56, R70, R63 ;  /* 0x0000003f46387220 */ /* 0x000fe20000400000 */
[C---:B------:R-:W-:Y:S01]  /*9900*/  FFMA R53, R73.reuse, R126, R53 ;  /* 0x0000007e49357223 */ /* 0x040fe20000000035 */
[C---:B------:R-:W-:Y:S01]  /*9910*/  FFMA R54, R73.reuse, R127, R54 ;  /* 0x0000007f49367223 */ /* 0x040fe20000000036 */
[--C-:B------:R-:W-:Y:S02]  /*9920*/  HADD2.F32 R74, -RZ, R151.reuse.H0_H0 ;  /* 0x20000097ff4a7230 */ /* 0x100fe40000004100 */
[C---:B------:R-:W-:Y:S01]  /*9930*/  FFMA R55, R73.reuse, R128, R55 ;  /* 0x0000008049377223 */ /* 0x040fe20000000037 */
[----:B------:R-:W-:Y:S02]  /*9940*/  HADD2.F32 R131, -RZ, R151.H1_H1 ;  /* 0x30000097ff837230 */ /* 0x000fe40000004100 */
[C---:B------:R-:W-:Y:S01]  /*9950*/  FFMA R56, R73.reuse, R129, R56 ;  /* 0x0000008149387223 */ /* 0x040fe20000000038 */
[----:B------:R-:W-:Y:S01]  /*9960*/  F2FP.SATFINITE.E4M3.F32.PACK_AB_MERGE_C R43, R44, R43, RZ ;  /* 0x0000002b2c2b723e */ /* 0x000fe200048070ff */
[C---:B------:R-:W-:Y:S01]  /*9970*/  FFMA R57, R73.reuse, R72, R57 ;  /* 0x0000004849397223 */ /* 0x040fe20000000039 */
[C---:B------:R-:W-:Y:S01]  /*9980*/  FFMA R58, R73.reuse, R75, R58 ;  /* 0x0000004b493a7223 */ /* 0x040fe2000000003a */
[C---:B------:R-:W-:Y:S01]  /*9990*/  FFMA R59, R73.reuse, R74, R59 ;  /* 0x0000004a493b7223 */ /* 0x040fe2000000003b */
[----:B------:R-:W-:Y:S01]  /*99a0*/  F2FP.SATFINITE.E4M3.F32.PACK_AB_MERGE_C R33, R34, R33, R35 ;  /* 0x000000212221723e */ /* 0x000fe20004807023 */
[----:B------:R-:W-:Y:S01]  /*99b0*/  FFMA R60, R73, R131, R60 ;  /* 0x00000083493c7223 */ /* 0x000fe2000000003c */
[----:B------:R-:W-:Y:S02]  /*99c0*/  F2FP.SATFINITE.E4M3.F32.PACK_AB_MERGE_C R32, R30, R29, R32 ;  /* 0x0000001d1e20723e */ /* 0x000fe40004807020 */
        /* <DEDUP_REMOVED lines=11> */
[----:B------:R-:W-:Y:S03]  /*9a80*/  IADD3 R68, PT, PT, R68, 0x1, RZ ;  /* 0x0000000144447810 */ /* 0x000fe60007ffe0ff */
        /* <DEDUP_REMOVED lines=13> */
[----:B------:R-:W-:Y:S01]  /*9b60*/  R2UR UR12, R183 ;  /* 0x00000000b70c72ca */ /* 0x000fe200000e0000 */
[----:B------:R-:W-:Y:S01]  /*9b70*/  UIADD3 UR8, UPT, UPT, UR50, 0x6200, URZ ;  /* 0x0000620032087890 */ /* 0x000fe2000fffe0ff */
[----:B------:R-:W-:Y:S01]  /*9b80*/  R2UR UR13, R184 ;  /* 0x00000000b80d72ca */ /* 0x000fe200000e0000 */
[----:B--2---:R-:W-:Y:S04]  /*9b90*/  UIADD3 UR4, UP0, UPT, UR6, 0x780, URZ ;  /* 0x0000078006047890 */ /* 0x004fe8000ff1e0ff */
[----:B------:R-:W-:Y:S09]  /*9ba0*/  UIADD3.X UR5, UPT, UPT, URZ, UR7, URZ, UP0, !UPT ;  /* 0x00000007ff057290 */ /* 0x000ff200087fe4ff */
[----:B------:R2:W-:Y:S01]  /*9bb0*/  UTMASTG.5D.IM2COL [UR8], [UR4] ;  /* 0x00000008040073b5 */ /* 0x0005e20008060000 */
[----:B------:R0:W-:Y:S01]  /*9bc0*/  UTMACMDFLUSH ;  /* 0x00000000000079b7 */ /* 0x0001e20000000000 */
[----:B--2---:R-:W-:Y:S04]  /*9bd0*/  DEPBAR.LE SB0, 0x1 ;  /* 0x000080400000791a */ /* 0x004fe80000000000 */
.L_x_128:
[----:B------:R-:W-:Y:S05]  /*9be0*/  BSYNC.RECONVERGENT B0 ;  /* 0x0000000000007941 */ /* 0x000fea0003800200 */
.L_x_127:
[----:B------:R-:W-:Y:S01]  /*9bf0*/  R2UR UR5, R175 ;  /* 0x00000000af0572ca */ /* 0x000fe200000e0000 */
[----:B------:R-:W-:Y:S01]  /*9c00*/  BAR.SYNC.DEFER_BLOCKING 0x1, 0x80 ;  /* 0x0042000000007b1d */ /* 0x000fe20000010000 */
[----:B------:R-:W-:Y:S01]  /*9c10*/  R2UR UR4, R176 ;  /* 0x00000000b00472ca */ /* 0x000fe200000e0000 */
[----:B------:R-:W-:Y:S01]  /*9c20*/  UISETP.NE.AND UP0, UPT, UR53, URZ, UPT ;  /* 0x000000ff3500728c */ /* 0x000fe2000bf05270 */
[C---:B------:R-:W-:Y:S02]  /*9c30*/  ISETP.NE.AND P0, PT, R68.reuse, 0x2, PT ;  /* 0x000000024400780c */ /* 0x040fe40003f05270 */
[----:B------:R-:W-:Y:S02]  /*9c40*/  LOP3.LUT R161, R161, 0x1, RZ, 0x3c, !PT ;  /* 0x00000001a1a17812 */ /* 0x000fe400078e3cff */
[----:B------:R-:W-:Y:S02]  /*9c50*/  SEL R3, RZ, 0x1, P0 ;  /* 0x00000001ff037807 */ /* 0x000fe40000000000 */
[----:B------:R-:W-:Y:S02]  /*9c60*/  SEL R68, R68, RZ, P0 ;  /* 0x000000ff44447207 */ /* 0x000fe40000000000 */
[----:B------:R-:W-:Y:S01]  /*9c70*/  LOP3.LUT R162, R162, R3, RZ, 0x3c, !PT ;  /* 0x00000003a2a27212 */ /* 0x000fe200078e3cff */
[----:B------:R-:W-:Y:S02]  /*9c80*/  UIADD3 UR24, UPT, UPT, UR36, UR5, URZ ;  /* 0x0000000524187290 */ /* 0x000fe4000fffe0ff */
[----:B------:R-:W-:Y:S01]  /*9c90*/  UIADD3 UR51, UPT, UPT, UR37, UR4, URZ ;  /* 0x0000000425337290 */ /* 0x000fe2000fffe0ff */
[----:B------:R-:W-:Y:S01]  /*9ca0*/  UMOV UR52, UR62 ;  /* 0x0000003e00347c82 */ /* 0x000fe20008000000 */
[----:B------:R-:W-:Y:S10]  /*9cb0*/  BRA.U UP0, `(.L_x_129) ;  /* 0xffffffc100d47547 */ /* 0x000ff4000b83ffff */
[----:B------:R-:W-:Y:S05]  /*9cc0*/  EXIT ;  /* 0x000000000000794d */ /* 0x000fea0003800000 */
.L_x_25:
[----:B------:R-:W-:Y:S07]  /*9cd0*/  MOV R0, UR9 ;  /* 0x0000000900007c02 */ /* 0x000fee0008000f00 */
.L_x_130:
[----:B--2---:R2:W3:Y:S02]  /*9ce0*/  SYNCS.PHASECHK.TRANS64.TRYWAIT P0, [R0+URZ+0x80], R5 ;  /* 0x00008005000075a7 */ /* 0x0044e400080011ff */
[----:B---3--:R-:W-:Y:S05]  /*9cf0*/  @!P0 NANOSLEEP.SYNCS 0x989680 ;  /* 0x009896800000895d */ /* 0x008fea0003900000 */
[----:B------:R-:W3:Y:S02]  /*9d00*/  @!P0 SYNCS.PHASECHK.TRANS64 P0, [R0+URZ+0x80], R5 ;  /* 0x00008005000085a7 */ /* 0x000ee400080010ff */
[----:B---3--:R-:W-:Y:S05]  /*9d10*/  @!P0 BRA `(.L_x_130) ;  /* 0xfffffffc00f08947 */ /* 0x008fea000383ffff */
[----:B------:R-:W-:Y:S05]  /*9d20*/  BRA `(.L_x_24) ;  /* 0xffffff7c00f47947 */ /* 0x000fea000383ffff */
.L_x_32:
[----:B------:R-:W-:Y:S07]  /*9d30*/  MOV R0, UR9 ;  /* 0x0000000900007c02 */ /* 0x000fee0008000f00 */
.L_x_131:
[----:B-1----:R1:W2:Y:S02]  /*9d40*/  SYNCS.PHASECHK.TRANS64.TRYWAIT P0, [R0+URZ+0x80], R5 ;  /* 0x00008005000075a7 */ /* 0x0022a400080011ff */
[----:B--2---:R-:W-:Y:S05]  /*9d50*/  @!P0 NANOSLEEP.SYNCS 0x989680 ;  /* 0x009896800000895d */ /* 0x004fea0003900000 */
[----:B------:R-:W2:Y:S02]  /*9d60*/  @!P0 SYNCS.PHASECHK.TRANS64 P0, [R0+URZ+0x80], R5 ;  /* 0x00008005000085a7 */ /* 0x000ea400080010ff */
[----:B--2---:R-:W-:Y:S05]  /*9d70*/  @!P0 BRA `(.L_x_131) ;  /* 0xfffffffc00f08947 */ /* 0x004fea000383ffff */
[----:B------:R-:W-:Y:S05]  /*9d80*/  BRA `(.L_x_31) ;  /* 0xffffff8400987947 */ /* 0x000fea000383ffff */
.L_x_37:
[----:B-1----:R-:W-:-:S07]  /*9d90*/  MOV R0, UR30 ;  /* 0x0000001e00007c02 */ /* 0x002fce0008000f00 */
.L_x_132:
[----:B-1----:R1:W2:Y:S02]  /*9da0*/  SYNCS.PHASECHK.TRANS64.TRYWAIT P0, [R0+URZ+0x130], R3 ;  /* 0x00013003000075a7 */ /* 0x0022a400080011ff */
[----:B--2---:R-:W-:Y:S05]  /*9db0*/  @!P0 NANOSLEEP.SYNCS 0x989680 ;  /* 0x009896800000895d */ /* 0x004fea0003900000 */
[----:B------:R-:W2:Y:S02]  /*9dc0*/  @!P0 SYNCS.PHASECHK.TRANS64 P0, [R0+URZ+0x130], R3 ;  /* 0x00013003000085a7 */ /* 0x000ea400080010ff */
[----:B--2---:R-:W-:Y:S05]  /*9dd0*/  @!P0 BRA `(.L_x_132) ;  /* 0xfffffffc00f08947 */ /* 0x004fea000383ffff */
[----:B------:R-:W-:Y:S05]  /*9de0*/  BRA `(.L_x_133) ;  /* 0xffffff88007c7947 */ /* 0x000fea000383ffff */
.L_x_41:
[----:B------:R-:W-:-:S07]  /*9df0*/  MOV R0, UR4 ;  /* 0x0000000400007c02 */ /* 0x000fce0008000f00 */
.L_x_134:
[----:B-1----:R1:W2:Y:S02]  /*9e00*/  SYNCS.PHASECHK.TRANS64.TRYWAIT P0, [R0+URZ], R3 ;  /* 0x00000003000075a7 */ /* 0x0022a400080011ff */
[----:B--2---:R-:W-:Y:S05]  /*9e10*/  @!P0 NANOSLEEP.SYNCS 0x989680 ;  /* 0x009896800000895d */ /* 0x004fea0003900000 */
[----:B------:R-:W2:Y:S02]  /*9e20*/  @!P0 SYNCS.PHASECHK.TRANS64 P0, [R0+URZ], R3 ;  /* 0x00000003000085a7 */ /* 0x000ea400080010ff */
[----:B--2---:R-:W-:Y:S05]  /*9e30*/  @!P0 BRA `(.L_x_134) ;  /* 0xfffffffc00f08947 */ /* 0x004fea000383ffff */
[----:B------:R-:W-:Y:S05]  /*9e40*/  BRA `(.L_x_135) ;  /* 0xffffff9000147947 */ /* 0x000fea000383ffff */
.L_x_42:
[----:B------:R-:W-:-:S07]  /*9e50*/  MOV R0, UR5 ;  /* 0x0000000500007c02 */ /* 0x000fce0008000f00 */
.L_x_136:
[----:B-1----:R1:W2:Y:S02]  /*9e60*/  SYNCS.PHASECHK.TRANS64.TRYWAIT P0, [R0+URZ], R3 ;  /* 0x00000003000075a7 */ /* 0x0022a400080011ff */
[----:B--2---:R-:W-:Y:S05]  /*9e70*/  @!P0 NANOSLEEP.SYNCS 0x989680 ;  /* 0x009896800000895d */ /* 0x004fea0003900000 */
[----:B------:R-:W2:Y:S02]  /*9e80*/  @!P0 SYNCS.PHASECHK.TRANS64 P0, [R0+URZ], R3 ;  /* 0x00000003000085a7 */ /* 0x000ea400080010ff */
[----:B--2---:R-:W-:Y:S05]  /*9e90*/  @!P0 BRA `(.L_x_136) ;  /* 0xfffffffc00f08947 */ /* 0x004fea000383ffff */
[----:B------:R-:W-:Y:S05]  /*9ea0*/  BRA `(.L_x_137) ;  /* 0xffffff9000247947 */ /* 0x000fea000383ffff */
.L_x_43:
[----:B------:R-:W-:-:S07]  /*9eb0*/  MOV R0, UR5 ;  /* 0x0000000500007c02 */ /* 0x000fce0008000f00 */
.L_x_138:
[----:B-1----:R1:W2:Y:S02]  /*9ec0*/  SYNCS.PHASECHK.TRANS64.TRYWAIT P0, [R0+URZ], R3 ;  /* 0x00000003000075a7 */ /* 0x0022a400080011ff */
[----:B--2---:R-:W-:Y:S05]  /*9ed0*/  @!P0 NANOSLEEP.SYNCS 0x989680 ;  /* 0x009896800000895d */ /* 0x004fea0003900000 */
[----:B------:R-:W2:Y:S02]  /*9ee0*/  @!P0 SYNCS.PHASECHK.TRANS64 P0, [R0+URZ], R3 ;  /* 0x00000003000085a7 */ /* 0x000ea400080010ff */
[----:B--2---:R-:W-:Y:S05]  /*9ef0*/  @!P0 BRA `(.L_x_138) ;  /* 0xfffffffc00f08947 */ /* 0x004fea000383ffff */
[----:B------:R-:W-:Y:S05]  /*9f00*/  BRA `(.L_x_139) ;  /* 0xffffff9000347947 */ /* 0x000fea000383ffff */
.L_x_44:
[----:B------:R-:W-:-:S07]  /*9f10*/  MOV R0, UR5 ;  /* 0x0000000500007c02 */ /* 0x000fce0008000f00 */
.L_x_140:
[----:B-1----:R1:W2:Y:S02]  /*9f20*/  SYNCS.PHASECHK.TRANS64.TRYWAIT P0, [R0+URZ], R3 ;  /* 0x00000003000075a7 */ /* 0x0022a400080011ff */
[----:B--2---:R-:W-:Y:S05]  /*9f30*/  @!P0 NANOSLEEP.SYNCS 0x989680 ;  /* 0x009896800000895d */ /* 0x004fea0003900000 */
[----:B------:R-:W2:Y:S02]  /*9f40*/  @!P0 SYNCS.PHASECHK.TRANS64 P0, [R0+URZ], R3 ;  /* 0x00000003000085a7 */ /* 0x000ea400080010ff */
[----:B--2---:R-:W-:Y:S05]  /*9f50*/  @!P0 BRA `(.L_x_140) ;  /* 0xfffffffc00f08947 */ /* 0x004fea000383ffff */
[----:B------:R-:W-:Y:S05]  /*9f60*/  BRA `(.L_x_141) ;  /* 0xffffff9000447947 */ /* 0x000fea000383ffff */
.L_x_45:
[----:B------:R-:W-:-:S07]  /*9f70*/  MOV R0, UR5 ;  /* 0x0000000500007c02 */ /* 0x000fce0008000f00 */
.L_x_142:
[----:B-1----:R1:W2:Y:S02]  /*9f80*/  SYNCS.PHASECHK.TRANS64.TRYWAIT P0, [R0+URZ], R3 ;  /* 0x00000003000075a7 */ /* 0x0022a400080011ff */
[----:B--2---:R-:W-:Y:S05]  /*9f90*/  @!P0 NANOSLEEP.SYNCS 0x989680 ;  /* 0x009896800000895d */ /* 0x004fea0003900000 */
[----:B------:R-:W2:Y:S02]  /*9fa0*/  @!P0 SYNCS.PHASECHK.TRANS64 P0, [R0+URZ], R3 ;  /* 0x00000003000085a7 */ /* 0x000ea400080010ff */
[----:B--2---:R-:W-:Y:S05]  /*9fb0*/  @!P0 BRA `(.L_x_142) ;  /* 0xfffffffc00f08947 */ /* 0x004fea000383ffff */
[----:B------:R-:W-:Y:S05]  /*9fc0*/  BRA `(.L_x_143) ;  /* 0xffffff9000547947 */ /* 0x000fea000383ffff */
.L_x_46:
[----:B------:R-:W-:-:S07]  /*9fd0*/  MOV R0, UR5 ;  /* 0x0000000500007c02 */ /* 0x000fce0008000f00 */
.L_x_144:
[----:B-1----:R1:W2:Y:S02]  /*9fe0*/  SYNCS.PHASECHK.TRANS64.TRYWAIT P0, [R0+URZ], R3 ;  /* 0x00000003000075a7 */ /* 0x0022a400080011ff */
[----:B--2---:R-:W-:Y:S05]  /*9ff0*/  @!P0 NANOSLEEP.SYNCS 0x989680 ;  /* 0x009896800000895d */ /* 0x004fea0003900000 */
[----:B------:R-:W2:Y:S02]  /*a000*/  @!P0 SYNCS.PHASECHK.TRANS64 P0, [R0+URZ], R3 ;  /* 0x00000003000085a7 */ /* 0x000ea400080010ff */
[----:B--2---:R-:W-:Y:S05]  /*a010*/  @!P0 BRA `(.L_x_144) ;  /* 0xfffffffc00f08947 */ /* 0x004fea000383ffff */
[----:B------:R-:W-:Y:S05]  /*a020*/  BRA `(.L_x_145) ;  /* 0xffffff9000647947 */ /* 0x000fea000383ffff */
.L_x_47:
[----:B------:R-:W-:-:S07]  /*a030*/  MOV R0, UR5 ;  /* 0x0000000500007c02 */ /* 0x000fce0008000f00 */
.L_x_146:
[----:B-1----:R1:W2:Y:S02]  /*a040*/  SYNCS.PHASECHK.TRANS64.TRYWAIT P0, [R0+URZ], R3 ;  /* 0x00000003000075a7 */ /* 0x0022a400080011ff */
[----:B--2---:R-:W-:Y:S05]  /*a050*/  @!P0 NANOSLEEP.SYNCS 0x989680 ;  /* 0x009896800000895d */ /* 0x004fea0003900000 */
[----:B------:R-:W2:Y:S02]  /*a060*/  @!P0 SYNCS.PHASECHK.TRANS64 P0, [R0+URZ], R3 ;  /* 0x00000003000085a7 */ /* 0x000ea400080010ff */
[----:B--2---:R-:W-:Y:S05]  /*a070*/  @!P0 BRA `(.L_x_146) ;  /* 0xfffffffc00f08947 */ /* 0x004fea000383ffff */
[----:B------:R-:W-:Y:S05]  /*a080*/  BRA `(.L_x_147) ;  /* 0xffffff9000747947 */ /* 0x000fea000383ffff */
.L_x_48:
[----:B------:R-:W-:-:S07]  /*a090*/  MOV R0, UR5 ;  /* 0x0000000500007c02 */ /* 0x000fce0008000f00 */
.L_x_148:
[----:B-1----:R1:W2:Y:S02]  /*a0a0*/  SYNCS.PHASECHK.TRANS64.TRYWAIT P0, [R0+URZ], R3 ;  /* 0x00000003000075a7 */ /* 0x0022a400080011ff */
[----:B--2---:R-:W-:Y:S05]  /*a0b0*/  @!P0 NANOSLEEP.SYNCS 0x989680 ;  /* 0x009896800000895d */ /* 0x004fea0003900000 */
[----:B------:R-:W2:Y:S02]  /*a0c0*/  @!P0 SYNCS.PHASECHK.TRANS64 P0, [R0+URZ], R3 ;  /* 0x00000003000085a7 */ /* 0x000ea400080010ff */
[----:B--2---:R-:W-:Y:S05]  /*a0d0*/  @!P0 BRA `(.L_x_148) ;  /* 0xfffffffc00f08947 */ /* 0x004fea000383ffff */
[----:B------:R-:W-:Y:S05]  /*a0e0*/  BRA `(.L_x_149) ;  /* 0xffffff9000847947 */ /* 0x000fea000383ffff */
.L_x_49:
[----:B------:R-:W-:-:S07]  /*a0f0*/  MOV R0, UR5 ;  /* 0x0000000500007c02 */ /* 0x000fce0008000f00 */
.L_x_150:
[----:B-1----:R1:W2:Y:S02]  /*a100*/  SYNCS.PHASECHK.TRANS64.TRYWAIT P0, [R0+URZ], R3 ;  /* 0x00000003000075a7 */ /* 0x0022a400080011ff */
[----:B--2---:R-:W-:Y:S05]  /*a110*/  @!P0 NANOSLEEP.SYNCS 0x989680 ;  /* 0x009896800000895d */ /* 0x004fea0003900000 */
[----:B------:R-:W2:Y:S02]  /*a120*/  @!P0 SYNCS.PHASECHK.TRANS64 P0, [R0+URZ], R3 ;  /* 0x00000003000085a7 */ /* 0x000ea400080010ff */
[----:B--2---:R-:W-:Y:S05]  /*a130*/  @!P0 BRA `(.L_x_150) ;  /* 0xfffffffc00f08947 */ /* 0x004fea000383ffff */
[----:B------:R-:W-:Y:S05]  /*a140*/  BRA `(.L_x_151) ;  /* 0xffffff9000947947 */ /* 0x000fea000383ffff */
.L_x_50:
[----:B------:R-:W-:-:S07]  /*a150*/  MOV R0, UR5 ;  /* 0x0000000500007c02 */ /* 0x000fce0008000f00 */
.L_x_152:
[----:B-1----:R1:W2:Y:S02]  /*a160*/  SYNCS.PHASECHK.TRANS64.TRYWAIT P0, [R0+URZ], R3 ;  /* 0x00000003000075a7 */ /* 0x0022a400080011ff */
[----:B--2---:R-:W-:Y:S05]  /*a170*/  @!P0 NANOSLEEP.SYNCS 0x989680 ;  /* 0x009896800000895d */ /* 0x004fea0003900000 */
[----:B------:R-:W2:Y:S02]  /*a180*/  @!P0 SYNCS.PHASECHK.TRANS64 P0, [R0+URZ], R3 ;  /* 0x00000003000085a7 */ /* 0x000ea400080010ff */
[----:B--2---:R-:W-:Y:S05]  /*a190*/  @!P0 BRA `(.L_x_152) ;  /* 0xfffffffc00f08947 */ /* 0x004fea000383ffff */
[----:B------:R-:W-:Y:S05]  /*a1a0*/  BRA `(.L_x_153) ;  /* 0xffffff9000a47947 */ /* 0x000fea000383ffff */
.L_x_51:
[----:B------:R-:W-:-:S07]  /*a1b0*/  MOV R0, UR5 ;  /* 0x0000000500007c02 */ /* 0x000fce0008000f00 */
.L_x_154:
[----:B-1----:R1:W2:Y:S02]  /*a1c0*/  SYNCS.PHASECHK.TRANS64.TRYWAIT P0, [R0+URZ], R3 ;  /* 0x00000003000075a7 */ /* 0x0022a400080011ff */
[----:B--2---:R-:W-:Y:S05]  /*a1d0*/  @!P0 NANOSLEEP.SYNCS 0x989680 ;  /* 0x009896800000895d */ /* 0x004fea0003900000 */
[----:B------:R-:W2:Y:S02]  /*a1e0*/  @!P0 SYNCS.PHASECHK.TRANS64 P0, [R0+URZ], R3 ;  /* 0x00000003000085a7 */ /* 0x000ea400080010ff */
[----:B--2---:R-:W-:Y:S05]  /*a1f0*/  @!P0 BRA `(.L_x_154) ;  /* 0xfffffffc00f08947 */ /* 0x004fea000383ffff */
[----:B------:R-:W-:Y:S05]  /*a200*/  BRA `(.L_x_155) ;  /* 0xffffff9000b47947 */ /* 0x000fea000383ffff */
.L_x_52:
[----:B------:R-:W-:-:S07]  /*a210*/  MOV R0, UR5 ;  /* 0x0000000500007c02 */ /* 0x000fce0008000f00 */
.L_x_156:
[----:B-1----:R1:W2:Y:S02]  /*a220*/  SYNCS.PHASECHK.TRANS64.TRYWAIT P0, [R0+URZ], R3 ;  /* 0x00000003000075a7 */ /* 0x0022a400080011ff */
[----:B--2---:R-:W-:Y:S05]  /*a230*/  @!P0 NANOSLEEP.SYNCS 0x989680 ;  /* 0x009896800000895d */ /* 0x004fea0003900000 */
[----:B------:R-:W2:Y:S02]  /*a240*/  @!P0 SYNCS.PHASECHK.TRANS64 P0, [R0+URZ], R3 ;  /* 0x00000003000085a7 */ /* 0x000ea400080010ff */
[----:B--2---:R-:W-:Y:S05]  /*a250*/  @!P0 BRA `(.L_x_156) ;  /* 0xfffffffc00f08947 */ /* 0x004fea000383ffff */
[----:B------:R-:W-:Y:S05]  /*a260*/  BRA `(.L_x_157) ;  /* 0xffffff9000c47947 */ /* 0x000fea000383ffff */
.L_x_53:
[----:B------:R-:W-:-:S07]  /*a270*/  MOV R0, UR5 ;  /* 0x0000000500007c02 */ /* 0x000fce0008000f00 */
.L_x_158:
[----:B-1----:R1:W2:Y:S02]  /*a280*/  SYNCS.PHASECHK.TRANS64.TRYWAIT P0, [R0+URZ], R3 ;  /* 0x00000003000075a7 */ /* 0x0022a400080011ff */
[----:B--2---:R-:W-:Y:S05]  /*a290*/  @!P0 NANOSLEEP.SYNCS 0x989680 ;  /* 0x009896800000895d */ /* 0x004fea0003900000 */
[----:B------:R-:W2:Y:S02]  /*a2a0*/  @!P0 SYNCS.PHASECHK.TRANS64 P0, [R0+URZ], R3 ;  /* 0x00000003000085a7 */ /* 0x000ea400080010ff */
[----:B--2---:R-:W-:Y:S05]  /*a2b0*/  @!P0 BRA `(.L_x_158) ;  /* 0xfffffffc00f08947 */ /* 0x004fea000383ffff */
[----:B------:R-:W-:Y:S05]  /*a2c0*/  BRA `(.L_x_159) ;  /* 0xffffff9000d47947 */ /* 0x000fea000383ffff */
.L_x_54:
[----:B------:R-:W-:-:S07]  /*a2d0*/  MOV R0, UR5 ;  /* 0x0000000500007c02 */ /* 0x000fce0008000f00 */
.L_x_160:
[----:B-1----:R1:W2:Y:S02]  /*a2e0*/  SYNCS.PHASECHK.TRANS64.TRYWAIT P0, [R0+URZ], R3 ;  /* 0x00000003000075a7 */ /* 0x0022a400080011ff */
[----:B--2---:R-:W-:Y:S05]  /*a2f0*/  @!P0 NANOSLEEP.SYNCS 0x989680 ;  /* 0x009896800000895d */ /* 0x004fea0003900000 */
[----:B------:R-:W2:Y:S02]  /*a300*/  @!P0 SYNCS.PHASECHK.TRANS64 P0, [R0+URZ], R3 ;  /* 0x00000003000085a7 */ /* 0x000ea400080010ff */
[----:B--2---:R-:W-:Y:S05]  /*a310*/  @!P0 BRA `(.L_x_160) ;  /* 0xfffffffc00f08947 */ /* 0x004fea000383ffff */
[----:B------:R-:W-:Y:S05]  /*a320*/  BRA `(.L_x_161) ;  /* 0xffffff9000e47947 */ /* 0x000fea000383ffff */
.L_x_55:
[----:B------:R-:W-:-:S07]  /*a330*/  MOV R0, UR5 ;  /* 0x0000000500007c02 */ /* 0x000fce0008000f00 */
.L_x_162:
[----:B-1----:R1:W2:Y:S02]  /*a340*/  SYNCS.PHASECHK.TRANS64.TRYWAIT P0, [R0+URZ], R3 ;  /* 0x00000003000075a7 */ /* 0x0022a400080011ff */
[----:B--2---:R-:W-:Y:S05]  /*a350*/  @!P0 NANOSLEEP.SYNCS 0x989680 ;  /* 0x009896800000895d */ /* 0x004fea0003900000 */
[----:B------:R-:W2:Y:S02]  /*a360*/  @!P0 SYNCS.PHASECHK.TRANS64 P0, [R0+URZ], R3 ;  /* 0x00000003000085a7 */ /* 0x000ea400080010ff */
[----:B--2---:R-:W-:Y:S05]  /*a370*/  @!P0 BRA `(.L_x_162) ;  /* 0xfffffffc00f08947 */ /* 0x004fea000383ffff */
[----:B------:R-:W-:Y:S05]  /*a380*/  BRA `(.L_x_163) ;  /* 0xffffff9000f47947 */ /* 0x000fea000383ffff */
.L_x_58:
[----:B------:R-:W-:-:S07]  /*a390*/  MOV R4, UR4 ;  /* 0x0000000400047c02 */ /* 0x000fce0008000f00 */
.L_x_164:
[----:B--2---:R2:W3:Y:S02]  /*a3a0*/  SYNCS.PHASECHK.TRANS64.TRYWAIT P1, [R4+URZ+0x138], R7 ;  /* 0x00013807040075a7 */ /* 0x0044e400080211ff */
[----:B---3--:R-:W-:Y:S05]  /*a3b0*/  @!P1 NANOSLEEP.SYNCS 0x989680 ;  /* 0x009896800000995d */ /* 0x008fea0003900000 */
[----:B------:R-:W3:Y:S02]  /*a3c0*/  @!P1 SYNCS.PHASECHK.TRANS64 P1, [R4+URZ+0x138], R7 ;  /* 0x00013807040095a7 */ /* 0x000ee400080210ff */
[----:B---3--:R-:W-:Y:S05]  /*a3d0*/  @!P1 BRA `(.L_x_164) ;  /* 0xfffffffc00f09947 */ /* 0x008fea000383ffff */
[----:B------:R-:W-:Y:S05]  /*a3e0*/  BRA `(.L_x_165) ;  /* 0xffffff94005c7947 */ /* 0x000fea000383ffff */
.L_x_59:
[----:B--2---:R-:W-:-:S07]  /*a3f0*/  MOV R4, UR4 ;  /* 0x0000000400047c02 */ /* 0x004fce0008000f00 */
.L_x_166:
[----:B--2---:R2:W3:Y:S02]  /*a400*/  SYNCS.PHASECHK.TRANS64.TRYWAIT P1, [R4+URZ+0x130], R5 ;  /* 0x00013005040075a7 */ /* 0x0044e400080211ff */
[----:B---3--:R-:W-:Y:S05]  /*a410*/  @!P1 NANOSLEEP.SYNCS 0x989680 ;  /* 0x009896800000995d */ /* 0x008fea0003900000 */
[----:B------:R-:W3:Y:S02]  /*a420*/  @!P1 SYNCS.PHASECHK.TRANS64 P1, [R4+URZ+0x130], R5 ;  /* 0x00013005040095a7 */ /* 0x000ee400080210ff */
[----:B---3--:R-:W-:Y:S05]  /*a430*/  @!P1 BRA `(.L_x_166) ;  /* 0xfffffffc00f09947 */ /* 0x008fea000383ffff */
[----:B------:R-:W-:Y:S05]  /*a440*/  BRA `(.L_x_167) ;  /* 0xffffff9400647947 */ /* 0x000fea000383ffff */
.L_x_69:
[----:B--2---:R-:W-:-:S04]  /*a450*/  MOV R5, UR5 ;  /* 0x0000000500057c02 */ /* 0x004fc80008000f00 */
[----:B------:R2:W3:Y:S03]  /*a460*/  SYNCS.PHASECHK.TRANS64.TRYWAIT P0, [R5+URZ+0x8], R6 ;  /* 0x00000806050075a7 */ /* 0x0004e600080011ff */
[----:B---3--:R-:W-:Y:S05]  /*a470*/  @!P0 NANOSLEEP.SYNCS 0x989680 ;  /* 0x009896800000895d */ /* 0x008fea0003900000 */
[----:B------:R-:W3:Y:S02]  /*a480*/  @!P0 SYNCS.PHASECHK.TRANS64 P0, [R5+URZ+0x8], R6 ;  /* 0x00000806050085a7 */ /* 0x000ee400080010ff */
[----:B---3--:R-:W-:Y:S05]  /*a490*/  @!P0 BRA `(.L_x_69) ;  /* 0xfffffffc00ec8947 */ /* 0x008fea000383ffff */
[----:B------:R-:W-:Y:S05]  /*a4a0*/  BRA `(.L_x_68) ;  /* 0xffffff98002c7947 */ /* 0x000fea000383ffff */
.L_x_71:
[----:B------:R-:W-:Y:S01]  /*a4b0*/  BSSY B0, `(.L_x_168) ;  /* 0x0000006000007945 */ /* 0x000fe20003800000 */
[----:B------:R-:W-:-:S07]  /*a4c0*/  MOV R15, 0xffffffff ;  /* 0xffffffff000f7802 */ /* 0x000fce0000000f00 */
[----:B-12--5:R-:W-:Y:S05]  /*a4d0*/  WARPSYNC.COLLECTIVE R15, `(.L_x_169) ;  /* 0x000000000f0c7348 */ /* 0x026fea0003c00000 */
[----:B------:R-:W-:Y:S02]  /*a4e0*/  ELECT P6, UR79, PT ;  /* 0x00000000004f782f */ /* 0x000fe400038c0000 */
[----:B------:R-:W-:Y:S01]  /*a4f0*/  MOV R14, UR79 ;  /* 0x0000004f000e7c02 */ /* 0x000fe20008000f00 */
[----:B-12--5:R-:W-:Y:S10]  /*a500*/  ENDCOLLECTIVE ;  /* 0x000000000000791b */ /* 0x026ff40003800000 */
.L_x_169:
[----:B------:R-:W-:Y:S05]  /*a510*/  BSYNC B0 ;  /* 0x0000000000007941 */ /* 0x000fea0003800000 */
.L_x_168:
[----:B------:R-:W-:Y:S01]  /*a520*/  PLOP3.LUT P0, PT, P6, PT, PT, 0x80, 0x8 ;  /* 0x000000000008781c */ /* 0x000fe2000370f070 */
[----:B------:R-:W-:-:S12]  /*a530*/  BRA `(.L_x_170) ;  /* 0xffffff9800587947 */ /* 0x000fd8000383ffff */
.L_x_73:
[----:B--2---:R-:W-:-:S04]  /*a540*/  MOV R3, UR5 ;  /* 0x0000000500037c02 */ /* 0x004fc80008000f00 */
[----:B------:R2:W3:Y:S03]  /*a550*/  SYNCS.PHASECHK.TRANS64.TRYWAIT P0, [R3+URZ+0x8], R4 ;  /* 0x00000804030075a7 */ /* 0x0004e600080011ff */
[----:B---3--:R-:W-:Y:S05]  /*a560*/  @!P0 NANOSLEEP.SYNCS 0x989680 ;  /* 0x009896800000895d */ /* 0x008fea0003900000 */
[----:B------:R-:W3:Y:S02]  /*a570*/  @!P0 SYNCS.PHASECHK.TRANS64 P0, [R3+URZ+0x8], R4 ;  /* 0x00000804030085a7 */ /* 0x000ee400080010ff */
[----:B---3--:R-:W-:Y:S05]  /*a580*/  @!P0 BRA `(.L_x_73) ;  /* 0xfffffffc00ec8947 */ /* 0x008fea000383ffff */
[----:B------:R-:W-:Y:S05]  /*a590*/  BRA `(.L_x_72) ;  /* 0xffffff98005c7947 */ /* 0x000fea000383ffff */
.L_x_74:
[----:B------:R-:W-:-:S07]  /*a5a0*/  MOV R4, UR17 ;  /* 0x0000001100047c02 */ /* 0x000fce0008000f00 */
.L_x_171:
[----:B-1----:R1:W2:Y:S02]  /*a5b0*/  SYNCS.PHASECHK.TRANS64.TRYWAIT P0, [R4+URZ+0x130], R5 ;  /* 0x00013005040075a7 */ /* 0x0022a400080011ff */
[----:B--2---:R-:W-:Y:S05]  /*a5c0*/  @!P0 NANOSLEEP.SYNCS 0x989680 ;  /* 0x009896800000895d */ /* 0x004fea0003900000 */
[----:B------:R-:W2:Y:S02]  /*a5d0*/  @!P0 SYNCS.PHASECHK.TRANS64 P0, [R4+URZ+0x130], R5 ;  /* 0x00013005040085a7 */ /* 0x000ea400080010ff */
[----:B--2---:R-:W-:Y:S05]  /*a5e0*/  @!P0 BRA `(.L_x_171) ;  /* 0xfffffffc00f08947 */ /* 0x004fea000383ffff */
[----:B------:R-:W-:Y:S05]  /*a5f0*/  BRA `(.L_x_172) ;  /* 0xffffff9c004c7947 */ /* 0x000fea000383ffff */
.L_x_76:
[----:B------:R-:W-:-:S07]  /*a600*/  MOV R4, UR22 ;  /* 0x0000001600047c02 */ /* 0x000fce0008000f00 */
.L_x_173:
[----:B-1----:R1:W2:Y:S02]  /*a610*/  SYNCS.PHASECHK.TRANS64.TRYWAIT P0, [R4+URZ+0x150], R5 ;  /* 0x00015005040075a7 */ /* 0x0022a400080011ff */
[----:B--2---:R-:W-:Y:S05]  /*a620*/  @!P0 NANOSLEEP.SYNCS 0x989680 ;  /* 0x009896800000895d */ /* 0x004fea0003900000 */
[----:B------:R-:W2:Y:S02]  /*a630*/  @!P0 SYNCS.PHASECHK.TRANS64 P0, [R4+URZ+0x150], R5 ;  /* 0x00015005040085a7 */ /* 0x000ea400080010ff */
[----:B--2---:R-:W-:Y:S05]  /*a640*/  @!P0 BRA `(.L_x_173) ;  /* 0xfffffffc00f08947 */ /* 0x004fea000383ffff */
[----:B------:R-:W-:Y:S05]  /*a650*/  BRA `(.L_x_75) ;  /* 0xffffff9c006c7947 */ /* 0x000fea000383ffff */
.L_x_80:
[----:B-1----:R-:W-:Y:S07]  /*a660*/  MOV R4, UR10 ;  /* 0x0000000a00047c02 */ /* 0x002fee0008000f00 */
.L_x_174:
[----:B-1----:R1:W2:Y:S02]  /*a670*/  SYNCS.PHASECHK.TRANS64.TRYWAIT P0, [R4+URZ], R7 ;  /* 0x00000007040075a7 */ /* 0x0022a400080011ff */
[----:B--2---:R-:W-:Y:S05]  /*a680*/  @!P0 NANOSLEEP.SYNCS 0x989680 ;  /* 0x009896800000895d */ /* 0x004fea0003900000 */
[----:B------:R-:W2:Y:S02]  /*a690*/  @!P0 SYNCS.PHASECHK.TRANS64 P0, [R4+URZ], R7 ;  /* 0x00000007040085a7 */ /* 0x000ea400080010ff */
[----:B--2---:R-:W-:Y:S05]  /*a6a0*/  @!P0 BRA `(.L_x_174) ;  /* 0xfffffffc00f08947 */ /* 0x004fea000383ffff */
[----:B------:R-:W-:Y:S05]  /*a6b0*/  BRA `(.L_x_79) ;  /* 0xffffff9c00907947 */ /* 0x000fea000383ffff */
.L_x_84:
[----:B--2---:R-:W-:-:S07]  /*a6c0*/  MOV R0, UR4 ;  /* 0x0000000400007c02 */ /* 0x004fce0008000f00 */
.L_x_175:
[----:B-1----:R1:W2:Y:S02]  /*a6d0*/  SYNCS.PHASECHK.TRANS64.TRYWAIT P0, [R0+URZ], R5 ;  /* 0x00000005000075a7 */ /* 0x0022a400080011ff */
[----:B--2---:R-:W-:Y:S05]  /*a6e0*/  @!P0 NANOSLEEP.SYNCS 0x989680 ;  /* 0x009896800000895d */ /* 0x004fea0003900000 */
[----:B------:R-:W2:Y:S02]  /*a6f0*/  @!P0 SYNCS.PHASECHK.TRANS64 P0, [R0+URZ], R5 ;  /* 0x00000005000085a7 */ /* 0x000ea400080010ff */
[----:B--2---:R-:W-:Y:S05]  /*a700*/  @!P0 BRA `(.L_x_175) ;  /* 0xfffffffc00f08947 */ /* 0x004fea000383ffff */
[----:B------:R-:W-:Y:S05]  /*a710*/  BRA `(.L_x_176) ;  /* 0xffffffa000687947 */ /* 0x000fea000383ffff */
.L_x_87:
[----:B------:R-:W-:-:S07]  /*a720*/  MOV R0, UR17 ;  /* 0x0000001100007c02 */ /* 0x000fce0008000f00 */
.L_x_177:
[----:B-1----:R1:W2:Y:S02]  /*a730*/  SYNCS.PHASECHK.TRANS64.TRYWAIT P1, [R0+URZ+0x160], R5 ;  /* 0x00016005000075a7 */ /* 0x0022a400080211ff */
[----:B--2---:R-:W-:Y:S05]  /*a740*/  @!P1 NANOSLEEP.SYNCS 0x989680 ;  /* 0x009896800000995d */ /* 0x004fea0003900000 */
[----:B------:R-:W2:Y:S02]  /*a750*/  @!P1 SYNCS.PHASECHK.TRANS64 P1, [R0+URZ+0x160], R5 ;  /* 0x00016005000095a7 */ /* 0x000ea400080210ff */
[----:B--2---:R-:W-:Y:S05]  /*a760*/  @!P1 BRA `(.L_x_177) ;  /* 0xfffffffc00f09947 */ /* 0x004fea000383ffff */
[----:B------:R-:W-:Y:S05]  /*a770*/  BRA `(.L_x_178) ;  /* 0xffffffa000b47947 */ /* 0x000fea000383ffff */
.L_x_92:
[----:B------:R-:W-:Y:S07]  /*a780*/  MOV R0, UR22 ;  /* 0x0000001600007c02 */ /* 0x000fee0008000f00 */
.L_x_179:
[----:B---3--:R3:W4:Y:S02]  /*a790*/  SYNCS.PHASECHK.TRANS64.TRYWAIT P0, [R0+URZ+0x130], R5 ;  /* 0x00013005000075a7 */ /* 0x00872400080011ff */
[----:B----4-:R-:W-:Y:S05]  /*a7a0*/  @!P0 NANOSLEEP.SYNCS 0x989680 ;  /* 0x009896800000895d */ /* 0x010fea0003900000 */
[----:B------:R-:W4:Y:S02]  /*a7b0*/  @!P0 SYNCS.PHASECHK.TRANS64 P0, [R0+URZ+0x130], R5 ;  /* 0x00013005000085a7 */ /* 0x000f2400080010ff */
[----:B----4-:R-:W-:Y:S05]  /*a7c0*/  @!P0 BRA `(.L_x_179) ;  /* 0xfffffffc00f08947 */ /* 0x010fea000383ffff */
[----:B------:R-:W-:Y:S05]  /*a7d0*/  BRA `(.L_x_180) ;  /* 0xffffffa400fc7947 */ /* 0x000fea000383ffff */
.L_x_95:
[----:B------:R-:W-:Y:S07]  /*a7e0*/  MOV R0, UR22 ;  /* 0x0000001600007c02 */ /* 0x000fee0008000f00 */
.L_x_181:
[----:B---3--:R3:W4:Y:S02]  /*a7f0*/  SYNCS.PHASECHK.TRANS64.TRYWAIT P2, [R0+URZ+0x128], R11 ;  /* 0x0001280b000075a7 */ /* 0x00872400080411ff */
[----:B----4-:R-:W-:Y:S05]  /*a800*/  @!P2 NANOSLEEP.SYNCS 0x989680 ;  /* 0x009896800000a95d */ /* 0x010fea0003900000 */
[----:B------:R-:W4:Y:S02]  /*a810*/  @!P2 SYNCS.PHASECHK.TRANS64 P2, [R0+URZ+0x128], R11 ;  /* 0x0001280b0000a5a7 */ /* 0x000f2400080410ff */
[----:B----4-:R-:W-:Y:S05]  /*a820*/  @!P2 BRA `(.L_x_181) ;  /* 0xfffffffc00f0a947 */ /* 0x010fea000383ffff */
[----:B------:R-:W-:Y:S05]  /*a830*/  BRA `(.L_x_94) ;  /* 0xffffffac00607947 */ /* 0x000fea000383ffff */
.L_x_98:
[----:B------:R-:W-:Y:S07]  /*a840*/  MOV R2, UR22 ;  /* 0x0000001600027c02 */ /* 0x000fee0008000f00 */
.L_x_182:
[----:B-1----:R1:W3:Y:S02]  /*a850*/  SYNCS.PHASECHK.TRANS64.TRYWAIT P1, [R2+URZ+0x110], R9 ;  /* 0x00011009020075a7 */ /* 0x0022e400080211ff */
[----:B---3--:R-:W-:Y:S05]  /*a860*/  @!P1 NANOSLEEP.SYNCS 0x989680 ;  /* 0x009896800000995d */ /* 0x008fea0003900000 */
[----:B------:R-:W3:Y:S02]  /*a870*/  @!P1 SYNCS.PHASECHK.TRANS64 P1, [R2+URZ+0x110], R9 ;  /* 0x00011009020095a7 */ /* 0x000ee400080210ff */
[----:B---3--:R-:W-:Y:S05]  /*a880*/  @!P1 BRA `(.L_x_182) ;  /* 0xfffffffc00f09947 */ /* 0x008fea000383ffff */
[----:B------:R-:W-:Y:S05]  /*a890*/  BRA `(.L_x_183) ;  /* 0xffffffb000147947 */ /* 0x000fea000383ffff */
.L_x_99:
[----:B------:R-:W-:Y:S07]  /*a8a0*/  MOV R0, UR22 ;  /* 0x0000001600007c02 */ /* 0x000fee0008000f00 */
.L_x_184:
[----:B-1----:R1:W3:Y:S02]  /*a8b0*/  SYNCS.PHASECHK.TRANS64.TRYWAIT P0, [R0+URZ+0x118], R9 ;  /* 0x00011809000075a7 */ /* 0x0022e400080011ff */
[----:B---3--:R-:W-:Y:S05]  /*a8c0*/  @!P0 NANOSLEEP.SYNCS 0x989680 ;  /* 0x009896800000895d */ /* 0x008fea0003900000 */
[----:B------:R-:W3:Y:S02]  /*a8d0*/  @!P0 SYNCS.PHASECHK.TRANS64 P0, [R0+URZ+0x118], R9 ;  /* 0x00011809000085a7 */ /* 0x000ee400080010ff */
[----:B---3--:R-:W-:Y:S05]  /*a8e0*/  @!P0 BRA `(.L_x_184) ;  /* 0xfffffffc00f08947 */ /* 0x008fea000383ffff */
[----:B------:R-:W-:Y:S05]  /*a8f0*/  BRA `(.L_x_185) ;  /* 0xffffffb0005c7947 */ /* 0x000fea000383ffff */
.L_x_101:
[----:B------:R-:W-:-:S07]  /*a900*/  MOV R0, UR22 ;  /* 0x0000001600007c02 */ /* 0x000fce0008000f00 */
.L_x_186:
[----:B-1----:R1:W3:Y:S02]  /*a910*/  SYNCS.PHASECHK.TRANS64.TRYWAIT P0, [R0+URZ+0x110], R3 ;  /* 0x00011003000075a7 */ /* 0x0022e400080011ff */
[----:B---3--:R-:W-:Y:S05]  /*a920*/  @!P0 NANOSLEEP.SYNCS 0x989680 ;  /* 0x009896800000895d */ /* 0x008fea0003900000 */
[----:B------:R-:W3:Y:S02]  /*a930*/  @!P0 SYNCS.PHASECHK.TRANS64 P0, [R0+URZ+0x110], R3 ;  /* 0x00011003000085a7 */ /* 0x000ee400080010ff */
[----:B---3--:R-:W-:Y:S05]  /*a940*/  @!P0 BRA `(.L_x_186) ;  /* 0xfffffffc00f08947 */ /* 0x008fea000383ffff */
[----:B------:R-:W-:Y:S05]  /*a950*/  BRA `(.L_x_187) ;  /* 0xffffffb000c87947 */ /* 0x000fea000383ffff */
.L_x_103:
[----:B------:R-:W-:Y:S07]  /*a960*/  MOV R0, UR50 ;  /* 0x0000003200007c02 */ /* 0x000fee0008000f00 */
.L_x_188:
[----:B-1----:R1:W2:Y:S02]  /*a970*/  SYNCS.PHASECHK.TRANS64.TRYWAIT P0, [R0+URZ+0x130], R3 ;  /* 0x00013003000075a7 */ /* 0x0022a400080011ff */
[----:B--2---:R-:W-:Y:S05]  /*a980*/  @!P0 NANOSLEEP.SYNCS 0x989680 ;  /* 0x009896800000895d */ /* 0x004fea0003900000 */
[----:B------:R-:W2:Y:S02]  /*a990*/  @!P0 SYNCS.PHASECHK.TRANS64 P0, [R0+URZ+0x130], R3 ;  /* 0x00013003000085a7 */ /* 0x000ea400080010ff */
[----:B--2---:R-:W-:Y:S05]  /*a9a0*/  @!P0 BRA `(.L_x_188) ;  /* 0xfffffffc00f08947 */ /* 0x004fea000383ffff */
[----:B------:R-:W-:Y:S05]  /*a9b0*/  BRA `(.L_x_189) ;  /* 0xffffffb400a07947 */ /* 0x000fea000383ffff */
.L_x_114:
[----:B---3--:R3:W4:Y:S02]  /*a9c0*/  SYNCS.PHASECHK.TRANS64.TRYWAIT P1, [R0+URZ+0x100], R3 ;  /* 0x00010003000075a7 */ /* 0x00872400080211ff */
[----:B----4-:R-:W-:Y:S05]  /*a9d0*/  @!P1 NANOSLEEP.SYNCS 0x989680 ;  /* 0x009896800000995d */ /* 0x010fea0003900000 */
[----:B------:R-:W4:Y:S02]  /*a9e0*/  @!P1 SYNCS.PHASECHK.TRANS64 P1, [R0+URZ+0x100], R3 ;  /* 0x00010003000095a7 */ /* 0x000f2400080210ff */
[----:B----4-:R-:W-:Y:S05]  /*a9f0*/  @!P1 BRA `(.L_x_114) ;  /* 0xfffffffc00f09947 */ /* 0x010fea000383ffff */
[----:B------:R-:W-:Y:S05]  /*aa00*/  BRA `(.L_x_113) ;  /* 0xffffffc400a87947 */ /* 0x000fea000383ffff */
.L_x_116:
[----:B--2---:R2:W1:Y:S02]  /*aa10*/  SYNCS.PHASECHK.TRANS64.TRYWAIT P0, [R187+URZ+0x140], R4 ;  /* 0x00014004bb0075a7 */ /* 0x00446400080011ff */
[----:B-1----:R-:W-:Y:S05]  /*aa20*/  @!P0 NANOSLEEP.SYNCS 0x989680 ;  /* 0x009896800000895d */ /* 0x002fea0003900000 */
[----:B------:R-:W1:Y:S02]  /*aa30*/  @!P0 SYNCS.PHASECHK.TRANS64 P0, [R187+URZ+0x140], R4 ;  /* 0x00014004bb0085a7 */ /* 0x000e6400080010ff */
[----:B-1----:R-:W-:Y:S05]  /*aa40*/  @!P0 BRA `(.L_x_116) ;  /* 0xfffffffc00f08947 */ /* 0x002fea000383ffff */
[----:B------:R-:W-:Y:S05]  /*aa50*/  BRA `(.L_x_115) ;  /* 0xffffffc800007947 */ /* 0x000fea000383ffff */
.L_x_125:
[----:B---3--:R3:W4:Y:S02]  /*aa60*/  SYNCS.PHASECHK.TRANS64.TRYWAIT P0, [R199+URZ+0x100], R2 ;  /* 0x00010002c70075a7 */ /* 0x00872400080011ff */
[----:B----4-:R-:W-:Y:S05]  /*aa70*/  @!P0 NANOSLEEP.SYNCS 0x989680 ;  /* 0x009896800000895d */ /* 0x010fea0003900000 */
[----:B------:R-:W4:Y:S02]  /*aa80*/  @!P0 SYNCS.PHASECHK.TRANS64 P0, [R199+URZ+0x100], R2 ;  /* 0x00010002c70085a7 */ /* 0x000f2400080010ff */
[----:B----4-:R-:W-:Y:S05]  /*aa90*/  @!P0 BRA `(.L_x_125) ;  /* 0xfffffffc00f08947 */ /* 0x010fea000383ffff */
[----:B------:R-:W-:Y:S05]  /*aaa0*/  BRA `(.L_x_124) ;  /* 0xffffffdc001c7947 */ /* 0x000fea000383ffff */
        .weak           $__internal_0_$__cuda_sm10x_tcgen05_guardrail_trap_col_being_dealloced_not_returned_by_alloc
        .type           $__internal_0_$__cuda_sm10x_tcgen05_guardrail_trap_col_being_dealloced_not_returned_by_alloc,@function
        .size           $__internal_0_$__cuda_sm10x_tcgen05_guardrail_trap_col_being_dealloced_not_returned_by_alloc,($__internal_1_$__cuda_sm10x_tcgen05_guardrail_trap_phase_invalid_during_alloc - $__internal_0_$__cuda_sm10x_tcgen05_guardrail_trap_col_being_dealloced_not_returned_by_alloc)
$__internal_0_$__cuda_sm10x_tcgen05_guardrail_trap_col_being_dealloced_not_returned_by_alloc:
[----:B------:R-:W-:Y:S05]  /*aab0*/  BPT.TRAP 0x1 ;  /* 0x000000040000795c */ /* 0x000fea0000300000 */
[----:B------:R-:W-:-:S04]  /*aac0*/  HFMA2 R3, -RZ, RZ, 0, 0 ;  /* 0x00000000ff037431 */ /* 0x000fc800000001ff */
[----:B------:R-:W-:Y:S05]  /*aad0*/  RET.REL.NODEC R2 `(_ZN7cutlass13device_kernelINS_4conv6kernel13ConvUniversalINS1_16ConvProblemShapeILNS1_8OperatorE0ELi3EEENS1_10collective14CollectiveConvINS1_47MainloopSm100TmaUmmaWarpSpecializedImplicitGemmILS5_0ELi16ELi3ELi1ELi2EN4cute5tupleIJNSA_1CILi2EEENSC_ILi1EEESE_EEEEENSB_IJNSC_ILi256EEENSC_ILi128EEENSB_IJNSC_ILi64EEEEEEEEENS_12float_e4m3_tESM_NSA_8TiledMMAINSA_8MMA_AtomIJNSA_10MMA_TraitsINSA_25SM100_MMA_F8F6F4_2x1SM_SSEJSM_SM_fSH_SI_NSA_17integral_constantINSA_4UMMA5MajorELST_0EEESU_NSR_INSS_7ScaleInELSV_0EEESW_EEEEEENSA_6LayoutINSB_IJSE_SE_SE_EEENSB_IJNSC_ILi0EEES11_S11_EEEEENSB_IJNSA_10UnderscoreES14_S14_EEEEENS7_6detail27Sm100ImplicitGemmTileTraitsINSA_25SM100_TMA_2SM_LOAD_IM2COLENSA_14ComposedLayoutINSA_7SwizzleILi2ELi4ELi3EEENSA_18smem_ptr_flag_bitsILi8EEENSZ_INSB_IJNSC_ILi8EEESJ_EEENSB_IJSJ_SE_EEEEEEEvEENS18_INSA_18SM100_TMA_2SM_LOADES1J_vEEEENS_8epilogue10collective18CollectiveEpilogueINS1O_23Sm100TmaWarpSpecializedILi2ELi2ELi64ELb0ELb0EEEJNSB_IJSI_SI_SK_EEENSB_IJNSZ_ISI_SE_EENSZ_ISJ_SE_EEEEESM_NSB_IJNSB_IJllllEEESE_S11_EEESM_S1Y_NS1O_6fusion15FusionCallbacksIS1S_NS1Z_17LinearCombinationISM_fSM_fLNS_15FloatRoundStyleE2EEES1T_S1W_JEEENSA_5SM1004TMEM4LOAD26SM100_TMEM_LOAD_32dp32b64xENSA_20SM90_TMA_LOAD_IM2COLES1J_NSA_39AutoVectorizingCopyWithAssumedAlignmentILi128EEENSA_21SM90_TMA_STORE_IM2COLES1J_S2B_S2B_EEEvvEEEEvNT_6ParamsE) ;  /* 0xffffff5402487950 */ /* 0x000fea0003c3ffff */
        .weak           $__internal_1_$__cuda_sm10x_tcgen05_guardrail_trap_phase_invalid_during_alloc
        .type           $__internal_1_$__cuda_sm10x_tcgen05_guardrail_trap_phase_invalid_during_alloc,@function
        .size           $__internal_1_$__cuda_sm10x_tcgen05_guardrail_trap_phase_invalid_during_alloc,($__internal_2_$__cuda_sm10x_tcgen05_guardrail_trap_unallocated_columns_being_dealloced - $__internal_1_$__cuda_sm10x_tcgen05_guardrail_trap_phase_invalid_during_alloc)
$__internal_1_$__cuda_sm10x_tcgen05_guardrail_trap_phase_invalid_during_alloc:
[----:B------:R-:W-:Y:S05]  /*aae0*/  BPT.TRAP 0x1 ;  /* 0x000000040000795c */ /* 0x000fea0000300000 */
[----:B------:R-:W-:-:S04]  /*aaf0*/  MOV R5, 0x0 ;  /* 0x0000000000057802 */ /* 0x000fc80000000f00 */
[----:B------:R-:W-:Y:S05]  /*ab00*/  RET.REL.NODEC R4 `(_ZN7cutlass13device_kernelINS_4conv6kernel13ConvUniversalINS1_16ConvProblemShapeILNS1_8OperatorE0ELi3EEENS1_10collective14CollectiveConvINS1_47MainloopSm100TmaUmmaWarpSpecializedImplicitGemmILS5_0ELi16ELi3ELi1ELi2EN4cute5tupleIJNSA_1CILi2EEENSC_ILi1EEESE_EEEEENSB_IJNSC_ILi256EEENSC_ILi128EEENSB_IJNSC_ILi64EEEEEEEEENS_12float_e4m3_tESM_NSA_8TiledMMAINSA_8MMA_AtomIJNSA_10MMA_TraitsINSA_25SM100_MMA_F8F6F4_2x1SM_SSEJSM_SM_fSH_SI_NSA_17integral_constantINSA_4UMMA5MajorELST_0EEESU_NSR_INSS_7ScaleInELSV_0EEESW_EEEEEENSA_6LayoutINSB_IJSE_SE_SE_EEENSB_IJNSC_ILi0EEES11_S11_EEEEENSB_IJNSA_10UnderscoreES14_S14_EEEEENS7_6detail27Sm100ImplicitGemmTileTraitsINSA_25SM100_TMA_2SM_LOAD_IM2COLENSA_14ComposedLayoutINSA_7SwizzleILi2ELi4ELi3EEENSA_18smem_ptr_flag_bitsILi8EEENSZ_INSB_IJNSC_ILi8EEESJ_EEENSB_IJSJ_SE_EEEEEEEvEENS18_INSA_18SM100_TMA_2SM_LOADES1J_vEEEENS_8epilogue10collective18CollectiveEpilogueINS1O_23Sm100TmaWarpSpecializedILi2ELi2ELi64ELb0ELb0EEEJNSB_IJSI_SI_SK_EEENSB_IJNSZ_ISI_SE_EENSZ_ISJ_SE_EEEEESM_NSB_IJNSB_IJllllEEESE_S11_EEESM_S1Y_NS1O_6fusion15FusionCallbacksIS1S_NS1Z_17LinearCombinationISM_fSM_fLNS_15FloatRoundStyleE2EEES1T_S1W_JEEENSA_5SM1004TMEM4LOAD26SM100_TMEM_LOAD_32dp32b64xENSA_20SM90_TMA_LOAD_IM2COLES1J_NSA_39AutoVectorizingCopyWithAssumedAlignmentILi128EEENSA_21SM90_TMA_STORE_IM2COLES1J_S2B_S2B_EEEvvEEEEvNT_6ParamsE) ;  /* 0xffffff54043c7950 */ /* 0x000fea0003c3ffff */
        .weak           $__internal_2_$__cuda_sm10x_tcgen05_guardrail_trap_unallocated_columns_being_dealloced
        .type           $__internal_2_$__cuda_sm10x_tcgen05_guardrail_trap_unallocated_columns_being_dealloced,@function
        .size           $__internal_2_$__cuda_sm10x_tcgen05_guardrail_trap_unallocated_columns_being_dealloced,(.L_x_191 - $__internal_2_$__cuda_sm10x_tcgen05_guardrail_trap_unallocated_columns_being_dealloced)
$__internal_2_$__cuda_sm10x_tcgen05_guardrail_trap_unallocated_columns_being_dealloced:
[----:B------:R-:W-:Y:S05]  /*ab10*/  BPT.TRAP 0x1 ;  /* 0x000000040000795c */ /* 0x000fea0000300000 */
[----:B------:R-:W-:-:S04]  /*ab20*/  HFMA2 R3, -RZ, RZ, 0, 0 ;  /* 0x00000000ff037431 */ /* 0x000fc800000001ff */
[----:B------:R-:W-:Y:S05]  /*ab30*/  RET.REL.NODEC R2 `(_ZN7cutlass13device_kernelINS_4conv6kernel13ConvUniversalINS1_16ConvProblemShapeILNS1_8OperatorE0ELi3EEENS1_10collective14CollectiveConvINS1_47MainloopSm100TmaUmmaWarpSpecializedImplicitGemmILS5_0ELi16ELi3ELi1ELi2EN4cute5tupleIJNSA_1CILi2EEENSC_ILi1EEESE_EEEEENSB_IJNSC_ILi256EEENSC_ILi128EEENSB_IJNSC_ILi64EEEEEEEEENS_12float_e4m3_tESM_NSA_8TiledMMAINSA_8MMA_AtomIJNSA_10MMA_TraitsINSA_25SM100_MMA_F8F6F4_2x1SM_SSEJSM_SM_fSH_SI_NSA_17integral_constantINSA_4UMMA5MajorELST_0EEESU_NSR_INSS_7ScaleInELSV_0EEESW_EEEEEENSA_6LayoutINSB_IJSE_SE_SE_EEENSB_IJNSC_ILi0EEES11_S11_EEEEENSB_IJNSA_10UnderscoreES14_S14_EEEEENS7_6detail27Sm100ImplicitGemmTileTraitsINSA_25SM100_TMA_2SM_LOAD_IM2COLENSA_14ComposedLayoutINSA_7SwizzleILi2ELi4ELi3EEENSA_18smem_ptr_flag_bitsILi8EEENSZ_INSB_IJNSC_ILi8EEESJ_EEENSB_IJSJ_SE_EEEEEEEvEENS18_INSA_18SM100_TMA_2SM_LOADES1J_vEEEENS_8epilogue10collective18CollectiveEpilogueINS1O_23Sm100TmaWarpSpecializedILi2ELi2ELi64ELb0ELb0EEEJNSB_IJSI_SI_SK_EEENSB_IJNSZ_ISI_SE_EENSZ_ISJ_SE_EEEEESM_NSB_IJNSB_IJllllEEESE_S11_EEESM_S1Y_NS1O_6fusion15FusionCallbacksIS1S_NS1Z_17LinearCombinationISM_fSM_fLNS_15FloatRoundStyleE2EEES1T_S1W_JEEENSA_5SM1004TMEM4LOAD26SM100_TMEM_LOAD_32dp32b64xENSA_20SM90_TMA_LOAD_IM2COLES1J_NSA_39AutoVectorizingCopyWithAssumedAlignmentILi128EEENSA_21SM90_TMA_STORE_IM2COLES1J_S2B_S2B_EEEvvEEEEvNT_6ParamsE) ;  /* 0xffffff5402307950 */ /* 0x000fea0003c3ffff */
.L_x_190:
[----:B------:R-:W-:-:S00]  /*ab40*/  BRA `(.L_x_190) ;  /* 0xfffffffc00fc7947 */ /* 0x000fc0000383ffff */
[----:B------:R-:W-:-:S00]  /*ab50*/  NOP ;  /* 0x0000000000007918 */ /* 0x000fc00000000000 */
        /* <DEDUP_REMOVED lines=10> */
.L_x_191:


//--------------------- .nv.global.init           --------------------------
	.section	.nv.global.init,"aw",@progbits
.nv.global.init:
	.type		$str$29,@object
	.size		$str$29,($str$30 - $str$29)
$str$29:
        /*0000*/ 	.byte	0x28, 0x61, 0x64, 0x64, 0x72, 0x65, 0x73, 0x73, 0x20, 0x26, 0x20, 0x6d, 0x61, 0x73, 0x6b, 0x29
        /*0010*/ 	.byte	0x20, 0x3d, 0x3d, 0x20, 0x30, 0x00
	.type		$str$30,@object
	.size		$str$30,($str$28 - $str$30)
$str$30:
        /*0016*/ 	.byte	0x2f, 0x74, 0x6d, 0x70, 0x2f, 0x63, 0x75, 0x74, 0x6c, 0x61, 0x73, 0x73, 0x5f, 0x73, 0x77, 0x65
        /*0026*/ 	.byte	0x65, 0x70, 0x5f, 0x73, 0x72, 0x63, 0x2f, 0x69, 0x6e, 0x63, 0x6c, 0x75, 0x64, 0x65, 0x2f, 0x63
        /*0036*/ 	.byte	0x75, 0x74, 0x65, 0x2f, 0x70, 0x6f, 0x69, 0x6e, 0x74, 0x65, 0x72, 0x5f, 0x66, 0x6c, 0x61, 0x67
        /*0046*/ 	.byte	0x67, 0x65, 0x64, 0x2e, 0x68, 0x70, 0x70, 0x00
	.type		$str$28,@object
	.size		$str$28,($str$27 - $str$28)
$str$28:
        /*004e*/ 	.byte	0x2f, 0x74, 0x6d, 0x70, 0x2f, 0x63, 0x75, 0x74, 0x6c, 0x61, 0x73, 0x73, 0x5f, 0x73, 0x77, 0x65
        /*005e*/ 	.byte	0x65, 0x70, 0x5f, 0x73, 0x72, 0x63, 0x2f, 0x69, 0x6e, 0x63, 0x6c, 0x75, 0x64, 0x65, 0x2f, 0x63
        /*006e*/ 	.byte	0x75, 0x74, 0x65, 0x2f, 0x61, 0x74, 0x6f, 0x6d, 0x2f, 0x63, 0x6f, 0x70, 0x79, 0x5f, 0x74, 0x72
        /*007e*/ 	.byte	0x61, 0x69, 0x74, 0x73, 0x5f, 0x73, 0x6d, 0x31, 0x30, 0x30, 0x2e, 0x68, 0x70, 0x70, 0x00
	.type		$str$27,@object
	.size		$str$27,(__unnamed_1 - $str$27)
$str$27:
        /*008d*/ 	.byte	0x28, 0x28, 0x75, 0x69, 0x6e, 0x74, 0x33, 0x32, 0x5f, 0x74, 0x28, 0x74, 0x68, 0x72, 0x65, 0x61
        /*009d*/ 	.byte	0x64, 0x49, 0x64, 0x78, 0x2e, 0x78, 0x29, 0x20, 0x2f, 0x20, 0x33, 0x32, 0x29, 0x20, 0x25, 0x20
        /*00ad*/ 	.byte	0x34, 0x29, 0x20, 0x3d, 0x3d, 0x20, 0x28, 0x28, 0x28, 0x74, 0x6d, 0x65, 0x6d, 0x5f, 0x61, 0x64
        /*00bd*/ 	.byte	0x64, 0x72, 0x20, 0x3e, 0x3e, 0x20, 0x31, 0x36, 0x29, 0x20, 0x2f, 0x20, 0x33, 0x32, 0x29, 0x20
        /*00cd*/ 	.byte	0x25, 0x20, 0x34, 0x29, 0x00
	.type		__unnamed_1,@object
	.size		__unnamed_1,(__unnamed_2 - __unnamed_1)
__unnamed_1:
        /*00d2*/ 	.byte	0x61, 0x75, 0x74, 0x6f, 0x20, 0x63, 0x75, 0x74, 0x65, 0x3a, 0x3a, 0x61, 0x73, 0x5f, 0x70, 0x6f
        /* <DEDUP_REMOVED lines=24> */
        /*0262*/ 	.byte	0x43, 0x3c, 0x38, 0x31, 0x39, 0x32, 0x3e, 0x3e, 0x3e, 0x3e, 0x5d, 0x00
	.type		__unnamed_2,@object
	.size		__unnamed_2,(.L_2 - __unnamed_2)
__unnamed_2:
        /* <DEDUP_REMOVED lines=42> */
        /*050e*/ 	.byte	0x3e, 0x3e, 0x3e, 0x3e, 0x5d, 0x00
.L_2:


//--------------------- .nv.shared._ZN7cutlass13device_kernelINS_4conv6kernel13ConvUniversalINS1_16ConvProblemShapeILNS1_8OperatorE0ELi3EEENS1_10collective14CollectiveConvINS1_47MainloopSm100TmaUmmaWarpSpecializedImplicitGemmILS5_0ELi16ELi3ELi1ELi2EN4cute5tupleIJNSA_1CILi2EEENSC_ILi1EEESE_EEEEENSB_IJNSC_ILi256EEENSC_ILi128EEENSB_IJNSC_ILi64EEEEEEEEENS_12float_e4m3_tESM_NSA_8TiledMMAINSA_8MMA_AtomIJNSA_10MMA_TraitsINSA_25SM100_MMA_F8F6F4_2x1SM_SSEJSM_SM_fSH_SI_NSA_17integral_constantINSA_4UMMA5MajorELST_0EEESU_NSR_INSS_7ScaleInELSV_0EEESW_EEEEEENSA_6LayoutINSB_IJSE_SE_SE_EEENSB_IJNSC_ILi0EEES11_S11_EEEEENSB_IJNSA_10UnderscoreES14_S14_EEEEENS7_6detail27Sm100ImplicitGemmTileTraitsINSA_25SM100_TMA_2SM_LOAD_IM2COLENSA_14ComposedLayoutINSA_7SwizzleILi2ELi4ELi3EEENSA_18smem_ptr_flag_bitsILi8EEENSZ_INSB_IJNSC_ILi8EEESJ_EEENSB_IJSJ_SE_EEEEEEEvEENS18_INSA_18SM100_TMA_2SM_LOADES1J_vEEEENS_8epilogue10collective18CollectiveEpilogueINS1O_23Sm100TmaWarpSpecializedILi2ELi2ELi64ELb0ELb0EEEJNSB_IJSI_SI_SK_EEENSB_IJNSZ_ISI_SE_EENSZ_ISJ_SE_EEEEESM_NSB_IJNSB_IJllllEEESE_S11_EEESM_S1Y_NS1O_6fusion15FusionCallbacksIS1S_NS1Z_17LinearCombinationISM_fSM_fLNS_15FloatRoundStyleE2EEES1T_S1W_JEEENSA_5SM1004TMEM4LOAD26SM100_TMEM_LOAD_32dp32b64xENSA_20SM90_TMA_LOAD_IM2COLES1J_NSA_39AutoVectorizingCopyWithAssumedAlignmentILi128EEENSA_21SM90_TMA_STORE_IM2COLES1J_S2B_S2B_EEEvvEEEEvNT_6ParamsE --------------------------
	.section	.nv.shared._ZN7cutlass13device_kernelINS_4conv6kernel13ConvUniversalINS1_16ConvProblemShapeILNS1_8OperatorE0ELi3EEENS1_10collective14CollectiveConvINS1_47MainloopSm100TmaUmmaWarpSpecializedImplicitGemmILS5_0ELi16ELi3ELi1ELi2EN4cute5tupleIJNSA_1CILi2EEENSC_ILi1EEESE_EEEEENSB_IJNSC_ILi256EEENSC_ILi128EEENSB_IJNSC_ILi64EEEEEEEEENS_12float_e4m3_tESM_NSA_8TiledMMAINSA_8MMA_AtomIJNSA_10MMA_TraitsINSA_25SM100_MMA_F8F6F4_2x1SM_SSEJSM_SM_fSH_SI_NSA_17integral_constantINSA_4UMMA5MajorELST_0EEESU_NSR_INSS_7ScaleInELSV_0EEESW_EEEEEENSA_6LayoutINSB_IJSE_SE_SE_EEENSB_IJNSC_ILi0EEES11_S11_EEEEENSB_IJNSA_10UnderscoreES14_S14_EEEEENS7_6detail27Sm100ImplicitGemmTileTraitsINSA_25SM100_TMA_2SM_LOAD_IM2COLENSA_14ComposedLayoutINSA_7SwizzleILi2ELi4ELi3EEENSA_18smem_ptr_flag_bitsILi8EEENSZ_INSB_IJNSC_ILi8EEESJ_EEENSB_IJSJ_SE_EEEEEEEvEENS18_INSA_18SM100_TMA_2SM_LOADES1J_vEEEENS_8epilogue10collective18CollectiveEpilogueINS1O_23Sm100TmaWarpSpecializedILi2ELi2ELi64ELb0ELb0EEEJNSB_IJSI_SI_SK_EEENSB_IJNSZ_ISI_SE_EENSZ_ISJ_SE_EEEEESM_NSB_IJNSB_IJllllEEESE_S11_EEESM_S1Y_NS1O_6fusion15FusionCallbacksIS1S_NS1Z_17LinearCombinationISM_fSM_fLNS_15FloatRoundStyleE2EEES1T_S1W_JEEENSA_5SM1004TMEM4LOAD26SM100_TMEM_LOAD_32dp32b64xENSA_20SM90_TMA_LOAD_IM2COLES1J_NSA_39AutoVectorizingCopyWithAssumedAlignmentILi128EEENSA_21SM90_TMA_STORE_IM2COLES1J_S2B_S2B_EEEvvEEEEvNT_6ParamsE,"aw",@nobits
	.sectionflags	@""
	.align	16
	.zero		1024


//--------------------- .nv.shared.reserved.0     --------------------------
	.section	.nv.shared.reserved.0,"aw",@nobits
	.weak		__nv_reservedSMEM_offset_0_alias
	.size		__nv_reservedSMEM_offset_0_alias, 0, 64
	.other		__nv_reservedSMEM_offset_0_alias,@"STO_CUDA_RESERVED_SHARED STV_DEFAULT"
__nv_reservedSMEM_offset_0_alias:
	.zero		0
.nv.shared.reserved.0:
	.zero		64
	.weak		__nv_reservedSMEM_tcgen05_partition
	.type		__nv_reservedSMEM_tcgen05_partition,@object
	.size		__nv_reservedSMEM_tcgen05_partition,(.L_0 - __nv_reservedSMEM_tcgen05_partition)
__nv_reservedSMEM_tcgen05_partition:
	.zero		32
.L_0:


//--------------------- .nv.global                --------------------------
	.section	.nv.global,"aw",@nobits
.nv.global:
	.type		_ZN39_INTERNAL_00bad185_4_k_cu_a2f6a365_38104cute1_E,@object
	.size		_ZN39_INTERNAL_00bad185_4_k_cu_a2f6a365_38104cute1_E,(_ZN39_INTERNAL_00bad185_4_k_cu_a2f6a365_38104cuda3std3__45__cpo6cbeginE - _ZN39_INTERNAL_00bad185_4_k_cu_a2f6a365_38104cute1_E)
_ZN39_INTERNAL_00bad185_4_k_cu_a2f6a365_38104cute1_E:
	.zero		1
	.type		_ZN39_INTERNAL_00bad185_4_k_cu_a2f6a365_38104cuda3std3__45__cpo6cbeginE,@object
	.size		_ZN39_INTERNAL_00bad185_4_k_cu_a2f6a365_38104cuda3std3__45__cpo6cbeginE,(_ZN39_INTERNAL_00bad185_4_k_cu_a2f6a365_38104cuda3std3__48in_placeE - _ZN39_INTERNAL_00bad185_4_k_cu_a2f6a365_38104cuda3std3__45__cpo6cbeginE)
_ZN39_INTERNAL_00bad185_4_k_cu_a2f6a365_38104cuda3std3__45__cpo6cbeginE:
	.zero		1
	.type		_ZN39_INTERNAL_00bad185_4_k_cu_a2f6a365_38104cuda3std3__48in_placeE,@object
	.size		_ZN39_INTERNAL_00bad185_4_k_cu_a2f6a365_38104cuda3std3__48in_placeE,(_ZN39_INTERNAL_00bad185_4_k_cu_a2f6a365_38104cuda3std6ranges3__45__cpo9iter_moveE - _ZN39_INTERNAL_00bad185_4_k_cu_a2f6a365_38104cuda3std3__48in_placeE)
_ZN39_INTERNAL_00bad185_4_k_cu_a2f6a365_38104cuda3std3__48in_placeE:
	.zero		1
	.type		_ZN39_INTERNAL_00bad185_4_k_cu_a2f6a365_38104cuda3std6ranges3__45__cpo9iter_moveE,@object
	.size		_ZN39_INTERNAL_00bad185_4_k_cu_a2f6a365_38104cuda3std6ranges3__45__cpo9iter_moveE,(_ZN39_INTERNAL_00bad185_4_k_cu_a2f6a365_38104cuda3std3__45__cpo5beginE - _ZN39_INTERNAL_00bad185_4_k_cu_a2f6a365_38104cuda3std6ranges3__45__cpo9iter_moveE)
_ZN39_INTERNAL_00bad185_4_k_cu_a2f6a365_38104cuda3std6ranges3__45__cpo9iter_moveE:
	.zero		1
	.type		_ZN39_INTERNAL_00bad185_4_k_cu_a2f6a365_38104cuda3std3__45__cpo5beginE,@object
	.size		_ZN39_INTERNAL_00bad185_4_k_cu_a2f6a365_38104cuda3std3__45__cpo5beginE,(_ZN39_INTERNAL_00bad185_4_k_cu_a2f6a365_38104cuda3std3__441_GLOBAL__N__00bad185_4_k_cu_a2f6a365_38106ignoreE - _ZN39_INTERNAL_00bad185_4_k_cu_a2f6a365_38104cuda3std3__45__cpo5beginE)
_ZN39_INTERNAL_00bad185_4_k_cu_a2f6a365_38104cuda3std3__45__cpo5beginE:
	.zero		1
	.type		_ZN39_INTERNAL_00bad185_4_k_cu_a2f6a365_38104cuda3std3__441_GLOBAL__N__00bad185_4_k_cu_a2f6a365_38106ignoreE,@object
	.size		_ZN39_INTERNAL_00bad185_4_k_cu_a2f6a365_38104cuda3std3__441_GLOBAL__N__00bad185_4_k_cu_a2f6a365_38106ignoreE,(_ZN39_INTERNAL_00bad185_4_k_cu_a2f6a365_38104cute7productE - _ZN39_INTERNAL_00bad185_4_k_cu_a2f6a365_38104cuda3std3__441_GLOBAL__N__00bad185_4_k_cu_a2f6a365_38106ignoreE)
_ZN39_INTERNAL_00bad185_4_k_cu_a2f6a365_38104cuda3std3__441_GLOBAL__N__00bad185_4_k_cu_a2f6a365_38106ignoreE:
	.zero		1
	.type		_ZN39_INTERNAL_00bad185_4_k_cu_a2f6a365_38104cute7productE,@object
	.size		_ZN39_INTERNAL_00bad185_4_k_cu_a2f6a365_38104cute7productE,(_ZN39_INTERNAL_00bad185_4_k_cu_a2f6a365_38104cuda3std3__45__cpo3endE - _ZN39_INTERNAL_00bad185_4_k_cu_a2f6a365_38104cute7productE)
_ZN39_INTERNAL_00bad185_4_k_cu_a2f6a365_38104cute7productE:
	.zero		1
	.type		_ZN39_INTERNAL_00bad185_4_k_cu_a2f6a365_38104cuda3std3__45__cpo3endE,@object
	.size		_ZN39_INTERNAL_00bad185_4_k_cu_a2f6a365_38104cuda3std3__45__cpo3endE,(_ZN39_INTERNAL_00bad185_4_k_cu_a2f6a365_38104cuda3std3__419piecewise_constructE - _ZN39_INTERNAL_00bad185_4_k_cu_a2f6a365_38104cuda3std3__45__cpo3endE)
_ZN39_INTERNAL_00bad185_4_k_cu_a2f6a365_38104cuda3std3__45__cpo3endE:
	.zero		1
	.type		_ZN39_INTERNAL_00bad185_4_k_cu_a2f6a365_38104cuda3std3__419piecewise_constructE,@object
	.size		_ZN39_INTERNAL_00bad185_4_k_cu_a2f6a365_38104cuda3std3__419piecewise_constructE,(_ZN39_INTERNAL_00bad185_4_k_cu_a2f6a365_38104cuda3std3__45__cpo4cendE - _ZN39_INTERNAL_00bad185_4_k_cu_a2f6a365_38104cuda3std3__419piecewise_constructE)
_ZN39_INTERNAL_00bad185_4_k_cu_a2f6a365_38104cuda3std3__419piecewise_constructE:
	.zero		1
	.type		_ZN39_INTERNAL_00bad185_4_k_cu_a2f6a365_38104cuda3std3__45__cpo4cendE,@object
	.size		_ZN39_INTERNAL_00bad185_4_k_cu_a2f6a365_38104cuda3std3__45__cpo4cendE,(_ZN39_INTERNAL_00bad185_4_k_cu_a2f6a365_38104cuda3std6ranges3__45__cpo4swapE - _ZN39_INTERNAL_00bad185_4_k_cu_a2f6a365_38104cuda3std3__45__cpo4cendE)
_ZN39_INTERNAL_00bad185_4_k_cu_a2f6a365_38104cuda3std3__45__cpo4cendE:
	.zero		1
	.type		_ZN39_INTERNAL_00bad185_4_k_cu_a2f6a365_38104cuda3std6ranges3__45__cpo4swapE,@object
	.size		_ZN39_INTERNAL_00bad185_4_k_cu_a2f6a365_38104cuda3std6ranges3__45__cpo4swapE,(.L_10 - _ZN39_INTERNAL_00bad185_4_k_cu_a2f6a365_38104cuda3std6ranges3__45__cpo4swapE)
_ZN39_INTERNAL_00bad185_4_k_cu_a2f6a365_38104cuda3std6ranges3__45__cpo4swapE:
	.zero		1
.L_10:


//--------------------- .nv.constant0._ZN7cutlass13device_kernelINS_4conv6kernel13ConvUniversalINS1_16ConvProblemShapeILNS1_8OperatorE0ELi3EEENS1_10collective14CollectiveConvINS1_47MainloopSm100TmaUmmaWarpSpecializedImplicitGemmILS5_0ELi16ELi3ELi1ELi2EN4cute5tupleIJNSA_1CILi2EEENSC_ILi1EEESE_EEEEENSB_IJNSC_ILi256EEENSC_ILi128EEENSB_IJNSC_ILi64EEEEEEEEENS_12float_e4m3_tESM_NSA_8TiledMMAINSA_8MMA_AtomIJNSA_10MMA_TraitsINSA_25SM100_MMA_F8F6F4_2x1SM_SSEJSM_SM_fSH_SI_NSA_17integral_constantINSA_4UMMA5MajorELST_0EEESU_NSR_INSS_7ScaleInELSV_0EEESW_EEEEEENSA_6LayoutINSB_IJSE_SE_SE_EEENSB_IJNSC_ILi0EEES11_S11_EEEEENSB_IJNSA_10UnderscoreES14_S14_EEEEENS7_6detail27Sm100ImplicitGemmTileTraitsINSA_25SM100_TMA_2SM_LOAD_IM2COLENSA_14ComposedLayoutINSA_7SwizzleILi2ELi4ELi3EEENSA_18smem_ptr_flag_bitsILi8EEENSZ_INSB_IJNSC_ILi8EEESJ_EEENSB_IJSJ_SE_EEEEEEEvEENS18_INSA_18SM100_TMA_2SM_LOADES1J_vEEEENS_8epilogue10collective18CollectiveEpilogueINS1O_23Sm100TmaWarpSpecializedILi2ELi2ELi64ELb0ELb0EEEJNSB_IJSI_SI_SK_EEENSB_IJNSZ_ISI_SE_EENSZ_ISJ_SE_EEEEESM_NSB_IJNSB_IJllllEEESE_S11_EEESM_S1Y_NS1O_6fusion15FusionCallbacksIS1S_NS1Z_17LinearCombinationISM_fSM_fLNS_15FloatRoundStyleE2EEES1T_S1W_JEEENSA_5SM1004TMEM4LOAD26SM100_TMEM_LOAD_32dp32b64xENSA_20SM90_TMA_LOAD_IM2COLES1J_NSA_39AutoVectorizingCopyWithAssumedAlignmentILi128EEENSA_21SM90_TMA_STORE_IM2COLES1J_S2B_S2B_EEEvvEEEEvNT_6ParamsE --------------------------
	.section	.nv.constant0._ZN7cutlass13device_kernelINS_4conv6kernel13ConvUniversalINS1_16ConvProblemShapeILNS1_8OperatorE0ELi3EEENS1_10collective14CollectiveConvINS1_47MainloopSm100TmaUmmaWarpSpecializedImplicitGemmILS5_0ELi16ELi3ELi1ELi2EN4cute5tupleIJNSA_1CILi2EEENSC_ILi1EEESE_EEEEENSB_IJNSC_ILi256EEENSC_ILi128EEENSB_IJNSC_ILi64EEEEEEEEENS_12float_e4m3_tESM_NSA_8TiledMMAINSA_8MMA_AtomIJNSA_10MMA_TraitsINSA_25SM100_MMA_F8F6F4_2x1SM_SSEJSM_SM_fSH_SI_NSA_17integral_constantINSA_4UMMA5MajorELST_0EEESU_NSR_INSS_7ScaleInELSV_0EEESW_EEEEEENSA_6LayoutINSB_IJSE_SE_SE_EEENSB_IJNSC_ILi0EEES11_S11_EEEEENSB_IJNSA_10UnderscoreES14_S14_EEEEENS7_6detail27Sm100ImplicitGemmTileTraitsINSA_25SM100_TMA_2SM_LOAD_IM2COLENSA_14ComposedLayoutINSA_7SwizzleILi2ELi4ELi3EEENSA_18smem_ptr_flag_bitsILi8EEENSZ_INSB_IJNSC_ILi8EEESJ_EEENSB_IJSJ_SE_EEEEEEEvEENS18_INSA_18SM100_TMA_2SM_LOADES1J_vEEEENS_8epilogue10collective18CollectiveEpilogueINS1O_23Sm100TmaWarpSpecializedILi2ELi2ELi64ELb0ELb0EEEJNSB_IJSI_SI_SK_EEENSB_IJNSZ_ISI_SE_EENSZ_ISJ_SE_EEEEESM_NSB_IJNSB_IJllllEEESE_S11_EEESM_S1Y_NS1O_6fusion15FusionCallbacksIS1S_NS1Z_17LinearCombinationISM_fSM_fLNS_15FloatRoundStyleE2EEES1T_S1W_JEEENSA_5SM1004TMEM4LOAD26SM100_TMEM_LOAD_32dp32b64xENSA_20SM90_TMA_LOAD_IM2COLES1J_NSA_39AutoVectorizingCopyWithAssumedAlignmentILi128EEENSA_21SM90_TMA_STORE_IM2COLES1J_S2B_S2B_EEEvvEEEEvNT_6ParamsE,"a",@progbits
	.sectionflags	@""
	.align	4
.nv.constant0._ZN7cutlass13device_kernelINS_4conv6kernel13ConvUniversalINS1_16ConvProblemShapeILNS1_8OperatorE0ELi3EEENS1_10collective14CollectiveConvINS1_47MainloopSm100TmaUmmaWarpSpecializedImplicitGemmILS5_0ELi16ELi3ELi1ELi2EN4cute5tupleIJNSA_1CILi2EEENSC_ILi1EEESE_EEEEENSB_IJNSC_ILi256EEENSC_ILi128EEENSB_IJNSC_ILi64EEEEEEEEENS_12float_e4m3_tESM_NSA_8TiledMMAINSA_8MMA_AtomIJNSA_10MMA_TraitsINSA_25SM100_MMA_F8F6F4_2x1SM_SSEJSM_SM_fSH_SI_NSA_17integral_constantINSA_4UMMA5MajorELST_0EEESU_NSR_INSS_7ScaleInELSV_0EEESW_EEEEEENSA_6LayoutINSB_IJSE_SE_SE_EEENSB_IJNSC_ILi0EEES11_S11_EEEEENSB_IJNSA_10UnderscoreES14_S14_EEEEENS7_6detail27Sm100ImplicitGemmTileTraitsINSA_25SM100_TMA_2SM_LOAD_IM2COLENSA_14ComposedLayoutINSA_7SwizzleILi2ELi4ELi3EEENSA_18smem_ptr_flag_bitsILi8EEENSZ_INSB_IJNSC_ILi8EEESJ_EEENSB_IJSJ_SE_EEEEEEEvEENS18_INSA_18SM100_TMA_2SM_LOADES1J_vEEEENS_8epilogue10collective18CollectiveEpilogueINS1O_23Sm100TmaWarpSpecializedILi2ELi2ELi64ELb0ELb0EEEJNSB_IJSI_SI_SK_EEENSB_IJNSZ_ISI_SE_EENSZ_ISJ_SE_EEEEESM_NSB_IJNSB_IJllllEEESE_S11_EEESM_S1Y_NS1O_6fusion15FusionCallbacksIS1S_NS1Z_17LinearCombinationISM_fSM_fLNS_15FloatRoundStyleE2EEES1T_S1W_JEEENSA_5SM1004TMEM4LOAD26SM100_TMEM_LOAD_32dp32b64xENSA_20SM90_TMA_LOAD_IM2COLES1J_NSA_39AutoVectorizingCopyWithAssumedAlignmentILi128EEENSA_21SM90_TMA_STORE_IM2COLES1J_S2B_S2B_EEEvvEEEEvNT_6ParamsE:
	.zero		3200


//--------------------- SYMBOLS --------------------------

	.type		.nv.reservedSmem.offset0,@object
	.size		.nv.reservedSmem.offset0,0x4
	.type		.nv.reservedSmem.cap,@object
	.size		.nv.reservedSmem.cap,0x4
	.type		__assertfail,@function
